//
// Generated by NVIDIA NVVM Compiler
//
// Compiler Build ID: CL-36424714
// Cuda compilation tools, release 13.0, V13.0.88
// Based on NVVM 20.0.0
//

.version 9.0
.target sm_100
.address_size 64

	// .globl	_Z12crack_kernelmPciPi
.const .align 1 .b8 d_charsets[4096];
.const .align 4 .b8 d_charset_lens[128];
.const .align 1 .b8 d_hashes[20480];
.const .align 4 .u32 d_num_hashes;
.const .align 4 .u32 d_hash_len;
.const .align 4 .u32 d_pwd_len;

.visible .entry _Z12crack_kernelmPciPi(
	.param .u64 _Z12crack_kernelmPciPi_param_0,
	.param .u64 .ptr .align 1 _Z12crack_kernelmPciPi_param_1,
	.param .u32 _Z12crack_kernelmPciPi_param_2,
	.param .u64 .ptr .align 1 _Z12crack_kernelmPciPi_param_3
)
{
	.local .align 16 .b8 	__local_depot0[768];
	.reg .b64 	%SP;
	.reg .b64 	%SPL;
	.reg .pred 	%p<109>;
	.reg .b16 	%rs<146>;
	.reg .b32 	%r<1295>;
	.reg .b64 	%rd<439>;

	mov.u64 	%SPL, __local_depot0;
	ld.param.u64 	%rd128, [_Z12crack_kernelmPciPi_param_0];
	ld.param.u64 	%rd129, [_Z12crack_kernelmPciPi_param_1];
	ld.param.u32 	%r175, [_Z12crack_kernelmPciPi_param_2];
	ld.param.u64 	%rd130, [_Z12crack_kernelmPciPi_param_3];
	cvta.to.global.u64 	%rd1, %rd129;
	cvta.to.global.u64 	%rd2, %rd130;
	add.u64 	%rd3, %SPL, 0;
	add.u64 	%rd4, %SPL, 128;
	add.u64 	%rd5, %SPL, 448;
	add.u64 	%rd6, %SPL, 704;
	add.u64 	%rd7, %SPL, 64;
	add.u64 	%rd8, %SPL, 96;
	mov.u32 	%r176, %tid.x;
	cvt.u64.u32 	%rd137, %r176;
	mov.u32 	%r177, %ctaid.x;
	mov.u32 	%r178, %ntid.x;
	mul.wide.u32 	%rd138, %r177, %r178;
	add.s64 	%rd406, %rd138, %rd137;
	mov.u32 	%r179, %nctaid.x;
	mul.wide.u32 	%rd10, %r179, %r178;
	setp.ge.u64 	%p1, %rd406, %rd128;
	@%p1 bra 	$L__BB0_199;
	ld.const.u32 	%r1, [d_pwd_len];
	ld.const.u32 	%r2, [d_hash_len];
	setp.ne.s32 	%p2, %r2, 16;
	cvt.s64.s32 	%rd139, %r1;
	add.s64 	%rd11, %rd3, %rd139;
	mul.wide.s32 	%rd12, %r1, 8;
	ld.const.u32 	%r3, [d_num_hashes];
	@%p2 bra 	$L__BB0_101;
	and.b32  	%r4, %r1, 3;
	and.b32  	%r5, %r1, 15;
	and.b32  	%r6, %r1, 7;
	and.b32  	%r7, %r1, 2147483632;
	shr.u64 	%rd269, %rd12, 8;
	cvt.u16.u64 	%rs1, %rd269;
	shr.u64 	%rd270, %rd12, 16;
	cvt.u16.u64 	%rs2, %rd270;
	shr.u64 	%rd271, %rd12, 24;
	cvt.u16.u64 	%rs3, %rd271;
	shr.u64 	%rd272, %rd12, 32;
	cvt.u16.u64 	%rs4, %rd272;
	shr.u64 	%rd273, %rd12, 40;
	cvt.u16.u64 	%rs5, %rd273;
	shr.u64 	%rd274, %rd12, 48;
	cvt.u16.u64 	%rs6, %rd274;
	shr.u64 	%rd275, %rd12, 56;
	cvt.u16.u64 	%rs7, %rd275;
	cvt.u32.u64 	%r822, %rd12;
	and.b32  	%r823, %r822, 248;
	cvt.u32.u64 	%r824, %rd269;
	shl.b32 	%r825, %r824, 8;
	and.b32  	%r826, %r825, 65280;
	or.b32  	%r827, %r826, %r823;
	cvt.u32.u64 	%r828, %rd270;
	shl.b32 	%r829, %r828, 16;
	and.b32  	%r830, %r829, 16711680;
	or.b32  	%r831, %r827, %r830;
	cvt.u32.u64 	%r832, %rd271;
	shl.b32 	%r833, %r832, 24;
	or.b32  	%r8, %r831, %r833;
	{ .reg .b32 tmp; mov.b64 {tmp, %r834}, %rd12; }
	and.b32  	%r835, %r834, 255;
	cvt.u32.u64 	%r836, %rd273;
	shl.b32 	%r837, %r836, 8;
	and.b32  	%r838, %r837, 65280;
	or.b32  	%r839, %r838, %r835;
	cvt.u32.u64 	%r840, %rd274;
	shl.b32 	%r841, %r840, 16;
	and.b32  	%r842, %r841, 16711680;
	or.b32  	%r843, %r839, %r842;
	cvt.u32.u64 	%r844, %rd275;
	shl.b32 	%r845, %r844, 24;
	or.b32  	%r9, %r843, %r845;
$L__BB0_3:
	setp.lt.s32 	%p56, %r1, 1;
	@%p56 bra 	$L__BB0_46;
	and.b32  	%r847, %r1, 2147483644;
	neg.s32 	%r1241, %r847;
	add.s32 	%r1242, %r1, -2;
	add.s32 	%r12, %r1, -1;
	setp.lt.u32 	%p57, %r12, 3;
	mov.u64 	%rd421, %rd406;
	mov.u32 	%r1244, %r1;
	@%p57 bra 	$L__BB0_19;
$L__BB0_5:
	.pragma "nounroll";
	add.s32 	%r15, %r1242, 1;
	mul.wide.u32 	%rd276, %r15, 4;
	mov.u64 	%rd277, d_charset_lens;
	add.s64 	%rd278, %rd277, %rd276;
	ld.const.s32 	%rd15, [%rd278];
	or.b64  	%rd279, %rd421, %rd15;
	and.b64  	%rd280, %rd279, -4294967296;
	setp.ne.s64 	%p58, %rd280, 0;
	@%p58 bra 	$L__BB0_7;
	cvt.u32.u64 	%r848, %rd15;
	cvt.u32.u64 	%r849, %rd421;
	div.u32 	%r850, %r849, %r848;
	mul.lo.s32 	%r851, %r850, %r848;
	sub.s32 	%r852, %r849, %r851;
	cvt.u64.u32 	%rd408, %r850;
	cvt.u64.u32 	%rd409, %r852;
	bra.uni 	$L__BB0_8;
$L__BB0_7:
	div.u64 	%rd408, %rd421, %rd15;
	mul.lo.s64 	%rd281, %rd408, %rd15;
	sub.s64 	%rd409, %rd421, %rd281;
$L__BB0_8:
	cvt.u64.u32 	%rd282, %r15;
	mul.wide.u32 	%rd283, %r15, 128;
	mov.u64 	%rd284, d_charsets;
	add.s64 	%rd285, %rd284, %rd283;
	cvt.s64.s32 	%rd286, %rd409;
	add.s64 	%rd287, %rd285, %rd286;
	ld.const.u8 	%rs83, [%rd287];
	add.s64 	%rd288, %rd7, %rd282;
	st.local.u8 	[%rd288], %rs83;
	add.s32 	%r16, %r1242, -2;
	mul.wide.u32 	%rd289, %r1242, 4;
	mov.u64 	%rd290, d_charset_lens;
	add.s64 	%rd291, %rd290, %rd289;
	ld.const.s32 	%rd22, [%rd291];
	or.b64  	%rd292, %rd408, %rd22;
	and.b64  	%rd293, %rd292, -4294967296;
	setp.ne.s64 	%p59, %rd293, 0;
	@%p59 bra 	$L__BB0_10;
	cvt.u32.u64 	%r853, %rd22;
	cvt.u32.u64 	%r854, %rd408;
	div.u32 	%r855, %r854, %r853;
	mul.lo.s32 	%r856, %r855, %r853;
	sub.s32 	%r857, %r854, %r856;
	cvt.u64.u32 	%rd410, %r855;
	cvt.u64.u32 	%rd411, %r857;
	bra.uni 	$L__BB0_11;
$L__BB0_10:
	div.u64 	%rd410, %rd408, %rd22;
	mul.lo.s64 	%rd294, %rd410, %rd22;
	sub.s64 	%rd411, %rd408, %rd294;
$L__BB0_11:
	cvt.u64.u32 	%rd295, %r1242;
	mul.wide.u32 	%rd296, %r1242, 128;
	mov.u64 	%rd297, d_charsets;
	add.s64 	%rd298, %rd297, %rd296;
	cvt.s64.s32 	%rd299, %rd411;
	add.s64 	%rd300, %rd298, %rd299;
	ld.const.u8 	%rs84, [%rd300];
	add.s64 	%rd301, %rd7, %rd295;
	st.local.u8 	[%rd301], %rs84;
	add.s32 	%r17, %r1242, -1;
	mul.wide.u32 	%rd302, %r17, 4;
	mov.u64 	%rd303, d_charset_lens;
	add.s64 	%rd304, %rd303, %rd302;
	ld.const.s32 	%rd29, [%rd304];
	or.b64  	%rd305, %rd410, %rd29;
	and.b64  	%rd306, %rd305, -4294967296;
	setp.ne.s64 	%p60, %rd306, 0;
	@%p60 bra 	$L__BB0_13;
	cvt.u32.u64 	%r858, %rd29;
	cvt.u32.u64 	%r859, %rd410;
	div.u32 	%r860, %r859, %r858;
	mul.lo.s32 	%r861, %r860, %r858;
	sub.s32 	%r862, %r859, %r861;
	cvt.u64.u32 	%rd412, %r860;
	cvt.u64.u32 	%rd413, %r862;
	bra.uni 	$L__BB0_14;
$L__BB0_13:
	div.u64 	%rd412, %rd410, %rd29;
	mul.lo.s64 	%rd307, %rd412, %rd29;
	sub.s64 	%rd413, %rd410, %rd307;
$L__BB0_14:
	cvt.u64.u32 	%rd308, %r17;
	mul.wide.u32 	%rd309, %r17, 128;
	mov.u64 	%rd310, d_charsets;
	add.s64 	%rd311, %rd310, %rd309;
	cvt.s64.s32 	%rd312, %rd413;
	add.s64 	%rd313, %rd311, %rd312;
	ld.const.u8 	%rs85, [%rd313];
	add.s64 	%rd314, %rd7, %rd308;
	st.local.u8 	[%rd314], %rs85;
	mul.wide.u32 	%rd315, %r16, 4;
	mov.u64 	%rd316, d_charset_lens;
	add.s64 	%rd317, %rd316, %rd315;
	ld.const.s32 	%rd36, [%rd317];
	or.b64  	%rd318, %rd412, %rd36;
	and.b64  	%rd319, %rd318, -4294967296;
	setp.ne.s64 	%p61, %rd319, 0;
	@%p61 bra 	$L__BB0_16;
	cvt.u32.u64 	%r863, %rd36;
	cvt.u32.u64 	%r864, %rd412;
	div.u32 	%r865, %r864, %r863;
	mul.lo.s32 	%r866, %r865, %r863;
	sub.s32 	%r867, %r864, %r866;
	cvt.u64.u32 	%rd421, %r865;
	cvt.u64.u32 	%rd415, %r867;
	bra.uni 	$L__BB0_17;
$L__BB0_16:
	div.u64 	%rd421, %rd412, %rd36;
	mul.lo.s64 	%rd320, %rd421, %rd36;
	sub.s64 	%rd415, %rd412, %rd320;
$L__BB0_17:
	cvt.u64.u32 	%rd321, %r16;
	mul.wide.u32 	%rd322, %r16, 128;
	mov.u64 	%rd323, d_charsets;
	add.s64 	%rd324, %rd323, %rd322;
	cvt.s64.s32 	%rd325, %rd415;
	add.s64 	%rd326, %rd324, %rd325;
	ld.const.u8 	%rs86, [%rd326];
	add.s64 	%rd327, %rd7, %rd321;
	st.local.u8 	[%rd327], %rs86;
	add.s32 	%r1242, %r1242, -4;
	add.s32 	%r1241, %r1241, 4;
	setp.ne.s32 	%p62, %r1241, 0;
	@%p62 bra 	$L__BB0_5;
	add.s32 	%r1244, %r1242, 2;
$L__BB0_19:
	setp.eq.s32 	%p63, %r4, 0;
	@%p63 bra 	$L__BB0_33;
	setp.eq.s32 	%p64, %r4, 1;
	@%p64 bra 	$L__BB0_28;
	add.s32 	%r22, %r1244, -1;
	mul.wide.u32 	%rd328, %r22, 4;
	mov.u64 	%rd329, d_charset_lens;
	add.s64 	%rd330, %rd329, %rd328;
	ld.const.s32 	%rd44, [%rd330];
	or.b64  	%rd331, %rd421, %rd44;
	and.b64  	%rd332, %rd331, -4294967296;
	setp.ne.s64 	%p65, %rd332, 0;
	@%p65 bra 	$L__BB0_23;
	cvt.u32.u64 	%r868, %rd44;
	cvt.u32.u64 	%r869, %rd421;
	div.u32 	%r870, %r869, %r868;
	mul.lo.s32 	%r871, %r870, %r868;
	sub.s32 	%r872, %r869, %r871;
	cvt.u64.u32 	%rd417, %r870;
	cvt.u64.u32 	%rd418, %r872;
	bra.uni 	$L__BB0_24;
$L__BB0_23:
	div.u64 	%rd417, %rd421, %rd44;
	mul.lo.s64 	%rd333, %rd417, %rd44;
	sub.s64 	%rd418, %rd421, %rd333;
$L__BB0_24:
	cvt.u64.u32 	%rd334, %r22;
	mul.wide.u32 	%rd335, %r22, 128;
	mov.u64 	%rd336, d_charsets;
	add.s64 	%rd337, %rd336, %rd335;
	cvt.s64.s32 	%rd338, %rd418;
	add.s64 	%rd339, %rd337, %rd338;
	ld.const.u8 	%rs87, [%rd339];
	add.s64 	%rd340, %rd7, %rd334;
	st.local.u8 	[%rd340], %rs87;
	add.s32 	%r1244, %r1244, -2;
	mul.wide.u32 	%rd341, %r1244, 4;
	mov.u64 	%rd342, d_charset_lens;
	add.s64 	%rd343, %rd342, %rd341;
	ld.const.s32 	%rd51, [%rd343];
	or.b64  	%rd344, %rd417, %rd51;
	and.b64  	%rd345, %rd344, -4294967296;
	setp.ne.s64 	%p66, %rd345, 0;
	@%p66 bra 	$L__BB0_26;
	cvt.u32.u64 	%r873, %rd51;
	cvt.u32.u64 	%r874, %rd417;
	div.u32 	%r875, %r874, %r873;
	mul.lo.s32 	%r876, %r875, %r873;
	sub.s32 	%r877, %r874, %r876;
	cvt.u64.u32 	%rd421, %r875;
	cvt.u64.u32 	%rd420, %r877;
	bra.uni 	$L__BB0_27;
$L__BB0_26:
	div.u64 	%rd421, %rd417, %rd51;
	mul.lo.s64 	%rd346, %rd421, %rd51;
	sub.s64 	%rd420, %rd417, %rd346;
$L__BB0_27:
	cvt.u64.u32 	%rd347, %r1244;
	mul.wide.u32 	%rd348, %r1244, 128;
	mov.u64 	%rd349, d_charsets;
	add.s64 	%rd350, %rd349, %rd348;
	cvt.s64.s32 	%rd351, %rd420;
	add.s64 	%rd352, %rd350, %rd351;
	ld.const.u8 	%rs88, [%rd352];
	add.s64 	%rd353, %rd7, %rd347;
	st.local.u8 	[%rd353], %rs88;
$L__BB0_28:
	and.b32  	%r878, %r1, 1;
	setp.eq.b32 	%p67, %r878, 1;
	not.pred 	%p68, %p67;
	@%p68 bra 	$L__BB0_33;
	add.s32 	%r25, %r1244, -1;
	mul.wide.u32 	%rd354, %r25, 4;
	mov.u64 	%rd355, d_charset_lens;
	add.s64 	%rd356, %rd355, %rd354;
	ld.const.s32 	%rd59, [%rd356];
	or.b64  	%rd357, %rd421, %rd59;
	and.b64  	%rd358, %rd357, -4294967296;
	setp.ne.s64 	%p69, %rd358, 0;
	@%p69 bra 	$L__BB0_31;
	cvt.u32.u64 	%r879, %rd59;
	cvt.u32.u64 	%r880, %rd421;
	rem.u32 	%r881, %r880, %r879;
	cvt.u64.u32 	%rd422, %r881;
	bra.uni 	$L__BB0_32;
$L__BB0_31:
	rem.u64 	%rd422, %rd421, %rd59;
$L__BB0_32:
	cvt.u64.u32 	%rd359, %r25;
	mul.wide.u32 	%rd360, %r25, 128;
	mov.u64 	%rd361, d_charsets;
	add.s64 	%rd362, %rd361, %rd360;
	cvt.s64.s32 	%rd363, %rd422;
	add.s64 	%rd364, %rd362, %rd363;
	ld.const.u8 	%rs89, [%rd364];
	add.s64 	%rd365, %rd7, %rd359;
	st.local.u8 	[%rd365], %rs89;
$L__BB0_33:
	mov.b32 	%r1247, 0;
	st.local.v4.b32 	[%rd3], {%r1247, %r1247, %r1247, %r1247};
	st.local.v4.b32 	[%rd3+16], {%r1247, %r1247, %r1247, %r1247};
	st.local.v4.b32 	[%rd3+32], {%r1247, %r1247, %r1247, %r1247};
	st.local.v2.b32 	[%rd3+48], {%r1247, %r1247};
	setp.lt.u32 	%p70, %r12, 15;
	@%p70 bra 	$L__BB0_36;
	mov.b32 	%r1245, 0;
$L__BB0_35:
	.pragma "nounroll";
	cvt.u64.u32 	%rd366, %r1245;
	add.s64 	%rd367, %rd7, %rd366;
	ld.local.v4.b32 	{%r884, %r885, %r886, %r887}, [%rd367];
	add.s64 	%rd368, %rd3, %rd366;
	st.local.v4.b32 	[%rd368], {%r884, %r885, %r886, %r887};
	add.s32 	%r1245, %r1245, 16;
	setp.ne.s32 	%p71, %r1245, %r7;
	mov.u32 	%r1247, %r7;
	@%p71 bra 	$L__BB0_35;
$L__BB0_36:
	setp.eq.s32 	%p72, %r5, 0;
	@%p72 bra 	$L__BB0_47;
	add.s32 	%r888, %r5, -1;
	setp.lt.u32 	%p73, %r888, 7;
	@%p73 bra 	$L__BB0_39;
	cvt.u64.u32 	%rd369, %r1247;
	add.s64 	%rd370, %rd7, %rd369;
	ld.local.u8 	%rs90, [%rd370];
	add.s64 	%rd371, %rd3, %rd369;
	st.local.u8 	[%rd371], %rs90;
	ld.local.u8 	%rs91, [%rd370+1];
	st.local.u8 	[%rd371+1], %rs91;
	ld.local.u8 	%rs92, [%rd370+2];
	st.local.u8 	[%rd371+2], %rs92;
	ld.local.u8 	%rs93, [%rd370+3];
	st.local.u8 	[%rd371+3], %rs93;
	ld.local.u8 	%rs94, [%rd370+4];
	st.local.u8 	[%rd371+4], %rs94;
	ld.local.u8 	%rs95, [%rd370+5];
	st.local.u8 	[%rd371+5], %rs95;
	ld.local.u8 	%rs96, [%rd370+6];
	st.local.u8 	[%rd371+6], %rs96;
	ld.local.u8 	%rs97, [%rd370+7];
	st.local.u8 	[%rd371+7], %rs97;
	add.s32 	%r1247, %r1247, 8;
$L__BB0_39:
	setp.eq.s32 	%p74, %r6, 0;
	@%p74 bra 	$L__BB0_47;
	add.s32 	%r889, %r6, -1;
	setp.lt.u32 	%p75, %r889, 3;
	@%p75 bra 	$L__BB0_42;
	cvt.u64.u32 	%rd372, %r1247;
	add.s64 	%rd373, %rd7, %rd372;
	ld.local.u8 	%rs98, [%rd373];
	add.s64 	%rd374, %rd3, %rd372;
	st.local.u8 	[%rd374], %rs98;
	ld.local.u8 	%rs99, [%rd373+1];
	st.local.u8 	[%rd374+1], %rs99;
	ld.local.u8 	%rs100, [%rd373+2];
	st.local.u8 	[%rd374+2], %rs100;
	ld.local.u8 	%rs101, [%rd373+3];
	st.local.u8 	[%rd374+3], %rs101;
	add.s32 	%r1247, %r1247, 4;
$L__BB0_42:
	@%p63 bra 	$L__BB0_47;
	setp.eq.s32 	%p77, %r4, 1;
	cvt.u64.u32 	%rd375, %r1247;
	add.s64 	%rd63, %rd7, %rd375;
	ld.local.u8 	%rs102, [%rd63];
	add.s64 	%rd64, %rd3, %rd375;
	st.local.u8 	[%rd64], %rs102;
	@%p77 bra 	$L__BB0_47;
	setp.eq.s32 	%p78, %r4, 2;
	ld.local.u8 	%rs103, [%rd63+1];
	st.local.u8 	[%rd64+1], %rs103;
	@%p78 bra 	$L__BB0_47;
	ld.local.u8 	%rs104, [%rd63+2];
	st.local.u8 	[%rd64+2], %rs104;
	bra.uni 	$L__BB0_47;
$L__BB0_46:
	mov.b32 	%r846, 0;
	st.local.v4.b32 	[%rd3], {%r846, %r846, %r846, %r846};
	st.local.v4.b32 	[%rd3+16], {%r846, %r846, %r846, %r846};
	st.local.v4.b32 	[%rd3+32], {%r846, %r846, %r846, %r846};
	st.local.v2.b32 	[%rd3+48], {%r846, %r846};
$L__BB0_47:
	mov.b16 	%rs105, 128;
	st.local.u8 	[%rd11], %rs105;
	cvt.u16.u32 	%rs106, %r1;
	shl.b16 	%rs107, %rs106, 3;
	cvt.u32.u16 	%r895, %rs7;
	cvt.u32.u16 	%r896, %rs6;
	prmt.b32 	%r897, %r896, %r895, 0x3340U;
	cvt.u32.u16 	%r898, %rs5;
	cvt.u32.u16 	%r899, %rs4;
	prmt.b32 	%r900, %r899, %r898, 0x3340U;
	prmt.b32 	%r901, %r900, %r897, 0x5410U;
	cvt.u32.u16 	%r902, %rs3;
	cvt.u32.u16 	%r903, %rs2;
	prmt.b32 	%r904, %r903, %r902, 0x3340U;
	cvt.u32.u16 	%r905, %rs1;
	cvt.u32.u16 	%r906, %rs107;
	prmt.b32 	%r907, %r906, %r905, 0x3340U;
	prmt.b32 	%r908, %r907, %r904, 0x5410U;
	st.local.v2.b32 	[%rd3+56], {%r908, %r901};
	mov.b32 	%r909, -1044525330;
	mov.b32 	%r910, 606105819;
	mov.b32 	%r911, -389564586;
	mov.b32 	%r912, -680876936;
	st.local.v4.u32 	[%rd4], {%r912, %r911, %r910, %r909};
	mov.b32 	%r913, -45705983;
	mov.b32 	%r914, -1473231341;
	mov.b32 	%r915, 1200080426;
	mov.b32 	%r916, -176418897;
	st.local.v4.u32 	[%rd4+16], {%r916, %r915, %r914, %r913};
	mov.b32 	%r917, -1990404162;
	mov.b32 	%r918, -42063;
	mov.b32 	%r919, -1958414417;
	mov.b32 	%r920, 1770035416;
	st.local.v4.u32 	[%rd4+32], {%r920, %r919, %r918, %r917};
	mov.b32 	%r921, 1236535329;
	mov.b32 	%r922, -1502002290;
	mov.b32 	%r923, -40341101;
	mov.b32 	%r924, 1804603682;
	st.local.v4.u32 	[%rd4+48], {%r924, %r923, %r922, %r921};
	mov.b32 	%r925, -373897302;
	mov.b32 	%r926, 643717713;
	mov.b32 	%r927, -1069501632;
	mov.b32 	%r928, -165796510;
	st.local.v4.u32 	[%rd4+64], {%r928, %r927, %r926, %r925};
	mov.b32 	%r929, -405537848;
	mov.b32 	%r930, -660478335;
	mov.b32 	%r931, 38016083;
	mov.b32 	%r932, -701558691;
	st.local.v4.u32 	[%rd4+80], {%r932, %r931, %r930, %r929};
	mov.b32 	%r933, 1163531501;
	mov.b32 	%r934, -187363961;
	mov.b32 	%r935, -1019803690;
	mov.b32 	%r936, 568446438;
	st.local.v4.u32 	[%rd4+96], {%r936, %r935, %r934, %r933};
	mov.b32 	%r937, -1926607734;
	mov.b32 	%r938, 1735328473;
	mov.b32 	%r939, -51403784;
	mov.b32 	%r940, -1444681467;
	st.local.v4.u32 	[%rd4+112], {%r940, %r939, %r938, %r937};
	mov.b32 	%r941, -35309556;
	mov.b32 	%r942, 1839030562;
	mov.b32 	%r943, -2022574463;
	mov.b32 	%r944, -378558;
	st.local.v4.u32 	[%rd4+128], {%r944, %r943, %r942, %r941};
	mov.b32 	%r945, -1094730640;
	mov.b32 	%r946, -155497632;
	mov.b32 	%r947, 1272893353;
	mov.b32 	%r948, -1530992060;
	st.local.v4.u32 	[%rd4+144], {%r948, %r947, %r946, %r945};
	mov.b32 	%r949, 76029189;
	mov.b32 	%r950, -722521979;
	mov.b32 	%r951, -358537222;
	mov.b32 	%r952, 681279174;
	st.local.v4.u32 	[%rd4+160], {%r952, %r951, %r950, %r949};
	mov.b32 	%r953, -995338651;
	mov.b32 	%r954, 530742520;
	mov.b32 	%r955, -421815835;
	mov.b32 	%r956, -640364487;
	st.local.v4.u32 	[%rd4+176], {%r956, %r955, %r954, %r953};
	mov.b32 	%r957, -57434055;
	mov.b32 	%r958, -1416354905;
	mov.b32 	%r959, 1126891415;
	mov.b32 	%r960, -198630844;
	st.local.v4.u32 	[%rd4+192], {%r960, %r959, %r958, %r957};
	mov.b32 	%r961, -2054922799;
	mov.b32 	%r962, -1051523;
	mov.b32 	%r963, -1894986606;
	mov.b32 	%r964, 1700485571;
	st.local.v4.u32 	[%rd4+208], {%r964, %r963, %r962, %r961};
	mov.b32 	%r965, 1309151649;
	mov.b32 	%r966, -1560198380;
	mov.b32 	%r967, -30611744;
	mov.b32 	%r968, 1873313359;
	st.local.v4.u32 	[%rd4+224], {%r968, %r967, %r966, %r965};
	mov.b32 	%r969, -343485551;
	mov.b32 	%r970, 718787259;
	mov.b32 	%r971, -1120210379;
	mov.b32 	%r972, -145523070;
	st.local.v4.u32 	[%rd4+240], {%r972, %r971, %r970, %r969};
	mov.b32 	%r973, 22;
	mov.b32 	%r974, 17;
	mov.b32 	%r975, 12;
	mov.b32 	%r976, 7;
	st.local.v4.u32 	[%rd5], {%r976, %r975, %r974, %r973};
	st.local.v4.u32 	[%rd5+16], {%r976, %r975, %r974, %r973};
	st.local.v4.u32 	[%rd5+32], {%r976, %r975, %r974, %r973};
	st.local.v4.u32 	[%rd5+48], {%r976, %r975, %r974, %r973};
	mov.b32 	%r977, 20;
	mov.b32 	%r978, 14;
	mov.b32 	%r979, 9;
	mov.b32 	%r980, 5;
	st.local.v4.u32 	[%rd5+64], {%r980, %r979, %r978, %r977};
	st.local.v4.u32 	[%rd5+80], {%r980, %r979, %r978, %r977};
	st.local.v4.u32 	[%rd5+96], {%r980, %r979, %r978, %r977};
	st.local.v4.u32 	[%rd5+112], {%r980, %r979, %r978, %r977};
	mov.b32 	%r981, 23;
	mov.b32 	%r982, 16;
	mov.b32 	%r983, 11;
	mov.b32 	%r984, 4;
	st.local.v4.u32 	[%rd5+128], {%r984, %r983, %r982, %r981};
	st.local.v4.u32 	[%rd5+144], {%r984, %r983, %r982, %r981};
	st.local.v4.u32 	[%rd5+160], {%r984, %r983, %r982, %r981};
	st.local.v4.u32 	[%rd5+176], {%r984, %r983, %r982, %r981};
	mov.b32 	%r985, 21;
	mov.b32 	%r986, 15;
	mov.b32 	%r987, 10;
	mov.b32 	%r988, 6;
	st.local.v4.u32 	[%rd5+192], {%r988, %r987, %r986, %r985};
	st.local.v4.u32 	[%rd5+208], {%r988, %r987, %r986, %r985};
	st.local.v4.u32 	[%rd5+224], {%r988, %r987, %r986, %r985};
	st.local.v4.u32 	[%rd5+240], {%r988, %r987, %r986, %r985};
	ld.local.v4.b32 	{%r989, %r990, %r991, %r992}, [%rd3];
	bfe.u32 	%r993, %r992, 24, 8;
	bfe.u32 	%r994, %r992, 16, 8;
	bfe.u32 	%r995, %r992, 8, 8;
	cvt.u16.u32 	%rs108, %r995;
	bfe.u32 	%r996, %r991, 24, 8;
	bfe.u32 	%r997, %r991, 16, 8;
	bfe.u32 	%r998, %r991, 8, 8;
	cvt.u16.u32 	%rs109, %r998;
	bfe.u32 	%r999, %r990, 24, 8;
	bfe.u32 	%r1000, %r990, 16, 8;
	bfe.u32 	%r1001, %r990, 8, 8;
	cvt.u16.u32 	%rs110, %r1001;
	ld.local.u32 	%r1002, [%rd3];
	bfe.u32 	%r1003, %r990, 0, 8;
	and.b16  	%rs111, %rs110, 255;
	mul.wide.u16 	%r1004, %rs111, 256;
	or.b32  	%r1005, %r1004, %r1003;
	shl.b32 	%r1006, %r1000, 16;
	and.b32  	%r1007, %r1006, 16711680;
	or.b32  	%r1008, %r1005, %r1007;
	shl.b32 	%r1009, %r999, 24;
	or.b32  	%r1010, %r1008, %r1009;
	bfe.u32 	%r1011, %r991, 0, 8;
	and.b16  	%rs112, %rs109, 255;
	mul.wide.u16 	%r1012, %rs112, 256;
	or.b32  	%r1013, %r1012, %r1011;
	shl.b32 	%r1014, %r997, 16;
	and.b32  	%r1015, %r1014, 16711680;
	or.b32  	%r1016, %r1013, %r1015;
	shl.b32 	%r1017, %r996, 24;
	or.b32  	%r1018, %r1016, %r1017;
	bfe.u32 	%r1019, %r992, 0, 8;
	and.b16  	%rs113, %rs108, 255;
	mul.wide.u16 	%r1020, %rs113, 256;
	or.b32  	%r1021, %r1020, %r1019;
	shl.b32 	%r1022, %r994, 16;
	and.b32  	%r1023, %r1022, 16711680;
	or.b32  	%r1024, %r1021, %r1023;
	shl.b32 	%r1025, %r993, 24;
	or.b32  	%r1026, %r1024, %r1025;
	st.local.v4.u32 	[%rd6], {%r1002, %r1010, %r1018, %r1026};
	ld.local.v4.b32 	{%r1027, %r1028, %r1029, %r1030}, [%rd3+16];
	bfe.u32 	%r1031, %r1030, 24, 8;
	bfe.u32 	%r1032, %r1030, 16, 8;
	bfe.u32 	%r1033, %r1030, 8, 8;
	cvt.u16.u32 	%rs114, %r1033;
	bfe.u32 	%r1034, %r1029, 24, 8;
	bfe.u32 	%r1035, %r1029, 16, 8;
	bfe.u32 	%r1036, %r1029, 8, 8;
	cvt.u16.u32 	%rs115, %r1036;
	bfe.u32 	%r1037, %r1028, 24, 8;
	bfe.u32 	%r1038, %r1028, 16, 8;
	bfe.u32 	%r1039, %r1028, 8, 8;
	cvt.u16.u32 	%rs116, %r1039;
	ld.local.u32 	%r1040, [%rd3+16];
	bfe.u32 	%r1041, %r1028, 0, 8;
	and.b16  	%rs117, %rs116, 255;
	mul.wide.u16 	%r1042, %rs117, 256;
	or.b32  	%r1043, %r1042, %r1041;
	shl.b32 	%r1044, %r1038, 16;
	and.b32  	%r1045, %r1044, 16711680;
	or.b32  	%r1046, %r1043, %r1045;
	shl.b32 	%r1047, %r1037, 24;
	or.b32  	%r1048, %r1046, %r1047;
	bfe.u32 	%r1049, %r1029, 0, 8;
	and.b16  	%rs118, %rs115, 255;
	mul.wide.u16 	%r1050, %rs118, 256;
	or.b32  	%r1051, %r1050, %r1049;
	shl.b32 	%r1052, %r1035, 16;
	and.b32  	%r1053, %r1052, 16711680;
	or.b32  	%r1054, %r1051, %r1053;
	shl.b32 	%r1055, %r1034, 24;
	or.b32  	%r1056, %r1054, %r1055;
	bfe.u32 	%r1057, %r1030, 0, 8;
	and.b16  	%rs119, %rs114, 255;
	mul.wide.u16 	%r1058, %rs119, 256;
	or.b32  	%r1059, %r1058, %r1057;
	shl.b32 	%r1060, %r1032, 16;
	and.b32  	%r1061, %r1060, 16711680;
	or.b32  	%r1062, %r1059, %r1061;
	shl.b32 	%r1063, %r1031, 24;
	or.b32  	%r1064, %r1062, %r1063;
	st.local.v4.u32 	[%rd6+16], {%r1040, %r1048, %r1056, %r1064};
	ld.local.v4.b32 	{%r1065, %r1066, %r1067, %r1068}, [%rd3+32];
	bfe.u32 	%r1069, %r1068, 24, 8;
	bfe.u32 	%r1070, %r1068, 16, 8;
	bfe.u32 	%r1071, %r1068, 8, 8;
	cvt.u16.u32 	%rs120, %r1071;
	bfe.u32 	%r1072, %r1067, 24, 8;
	bfe.u32 	%r1073, %r1067, 16, 8;
	bfe.u32 	%r1074, %r1067, 8, 8;
	cvt.u16.u32 	%rs121, %r1074;
	bfe.u32 	%r1075, %r1066, 24, 8;
	bfe.u32 	%r1076, %r1066, 16, 8;
	bfe.u32 	%r1077, %r1066, 8, 8;
	cvt.u16.u32 	%rs122, %r1077;
	ld.local.u32 	%r1078, [%rd3+32];
	bfe.u32 	%r1079, %r1066, 0, 8;
	and.b16  	%rs123, %rs122, 255;
	mul.wide.u16 	%r1080, %rs123, 256;
	or.b32  	%r1081, %r1080, %r1079;
	shl.b32 	%r1082, %r1076, 16;
	and.b32  	%r1083, %r1082, 16711680;
	or.b32  	%r1084, %r1081, %r1083;
	shl.b32 	%r1085, %r1075, 24;
	or.b32  	%r1086, %r1084, %r1085;
	bfe.u32 	%r1087, %r1067, 0, 8;
	and.b16  	%rs124, %rs121, 255;
	mul.wide.u16 	%r1088, %rs124, 256;
	or.b32  	%r1089, %r1088, %r1087;
	shl.b32 	%r1090, %r1073, 16;
	and.b32  	%r1091, %r1090, 16711680;
	or.b32  	%r1092, %r1089, %r1091;
	shl.b32 	%r1093, %r1072, 24;
	or.b32  	%r1094, %r1092, %r1093;
	bfe.u32 	%r1095, %r1068, 0, 8;
	and.b16  	%rs125, %rs120, 255;
	mul.wide.u16 	%r1096, %rs125, 256;
	or.b32  	%r1097, %r1096, %r1095;
	shl.b32 	%r1098, %r1070, 16;
	and.b32  	%r1099, %r1098, 16711680;
	or.b32  	%r1100, %r1097, %r1099;
	shl.b32 	%r1101, %r1069, 24;
	or.b32  	%r1102, %r1100, %r1101;
	st.local.v4.u32 	[%rd6+32], {%r1078, %r1086, %r1094, %r1102};
	ld.local.v2.b32 	{%r1103, %r1104}, [%rd3+48];
	bfe.u32 	%r1105, %r1104, 24, 8;
	bfe.u32 	%r1106, %r1104, 16, 8;
	bfe.u32 	%r1107, %r1104, 8, 8;
	cvt.u16.u32 	%rs126, %r1107;
	ld.local.u32 	%r1108, [%rd3+48];
	bfe.u32 	%r1109, %r1104, 0, 8;
	and.b16  	%rs127, %rs126, 255;
	mul.wide.u16 	%r1110, %rs127, 256;
	or.b32  	%r1111, %r1110, %r1109;
	shl.b32 	%r1112, %r1106, 16;
	and.b32  	%r1113, %r1112, 16711680;
	or.b32  	%r1114, %r1111, %r1113;
	shl.b32 	%r1115, %r1105, 24;
	or.b32  	%r1116, %r1114, %r1115;
	st.local.v4.u32 	[%rd6+48], {%r1108, %r1116, %r8, %r9};
	mov.b32 	%r1253, 0;
	mov.b32 	%r1252, 271733878;
	mov.b32 	%r1251, -1732584194;
	mov.b32 	%r1250, -271733879;
	mov.b32 	%r1249, 1732584193;
$L__BB0_48:
	setp.lt.u32 	%p79, %r1253, 16;
	@%p79 bra 	$L__BB0_54;
	setp.lt.u32 	%p80, %r1253, 32;
	@%p80 bra 	$L__BB0_53;
	setp.lt.u32 	%p81, %r1253, 48;
	@%p81 bra 	$L__BB0_52;
	not.b32 	%r1117, %r1252;
	or.b32  	%r1118, %r1250, %r1117;
	xor.b32  	%r1254, %r1118, %r1251;
	mul.lo.s32 	%r1119, %r1253, 7;
	and.b32  	%r1255, %r1119, 12;
	bra.uni 	$L__BB0_55;
$L__BB0_52:
	xor.b32  	%r1120, %r1251, %r1252;
	xor.b32  	%r1254, %r1120, %r1250;
	mad.lo.s32 	%r1121, %r1253, 3, 5;
	and.b32  	%r1255, %r1121, 13;
	bra.uni 	$L__BB0_55;
$L__BB0_53:
	and.b32  	%r1122, %r1250, %r1252;
	not.b32 	%r1123, %r1252;
	and.b32  	%r1124, %r1251, %r1123;
	or.b32  	%r1254, %r1122, %r1124;
	mad.lo.s32 	%r1125, %r1253, 5, 1;
	and.b32  	%r1255, %r1125, 13;
	bra.uni 	$L__BB0_55;
$L__BB0_54:
	and.b32  	%r1126, %r1250, %r1251;
	not.b32 	%r1127, %r1250;
	and.b32  	%r1128, %r1252, %r1127;
	or.b32  	%r1254, %r1126, %r1128;
	mov.u32 	%r1255, %r1253;
$L__BB0_55:
	add.s32 	%r1129, %r1254, %r1249;
	mul.wide.u32 	%rd376, %r1253, 4;
	add.s64 	%rd65, %rd4, %rd376;
	ld.local.u32 	%r1130, [%rd65];
	add.s32 	%r1131, %r1129, %r1130;
	mul.wide.u32 	%rd377, %r1255, 4;
	add.s64 	%rd378, %rd6, %rd377;
	ld.local.u32 	%r1132, [%rd378];
	add.s32 	%r1133, %r1131, %r1132;
	add.s64 	%rd66, %rd5, %rd376;
	ld.local.u32 	%r1134, [%rd66];
	shl.b32 	%r1135, %r1133, %r1134;
	sub.s32 	%r1136, 32, %r1134;
	shr.u32 	%r1137, %r1133, %r1136;
	add.s32 	%r1138, %r1135, %r1250;
	add.s32 	%r1249, %r1138, %r1137;
	add.s32 	%r1257, %r1253, 1;
	setp.lt.u32 	%p82, %r1253, 15;
	@%p82 bra 	$L__BB0_61;
	setp.lt.u32 	%p83, %r1253, 31;
	@%p83 bra 	$L__BB0_60;
	setp.lt.u32 	%p84, %r1253, 47;
	@%p84 bra 	$L__BB0_59;
	not.b32 	%r1139, %r1251;
	or.b32  	%r1140, %r1249, %r1139;
	xor.b32  	%r1256, %r1140, %r1250;
	mul.lo.s32 	%r1141, %r1257, 7;
	and.b32  	%r1257, %r1141, 15;
	bra.uni 	$L__BB0_62;
$L__BB0_59:
	xor.b32  	%r1142, %r1250, %r1251;
	xor.b32  	%r1256, %r1142, %r1249;
	mad.lo.s32 	%r1143, %r1257, 3, 5;
	and.b32  	%r1257, %r1143, 12;
	bra.uni 	$L__BB0_62;
$L__BB0_60:
	and.b32  	%r1144, %r1249, %r1251;
	not.b32 	%r1145, %r1251;
	and.b32  	%r1146, %r1250, %r1145;
	or.b32  	%r1256, %r1144, %r1146;
	mad.lo.s32 	%r1147, %r1257, 5, 1;
	and.b32  	%r1257, %r1147, 14;
	bra.uni 	$L__BB0_62;
$L__BB0_61:
	and.b32  	%r1148, %r1249, %r1250;
	not.b32 	%r1149, %r1249;
	and.b32  	%r1150, %r1251, %r1149;
	or.b32  	%r1256, %r1148, %r1150;
$L__BB0_62:
	add.s32 	%r1151, %r1256, %r1252;
	ld.local.u32 	%r1152, [%rd65+4];
	add.s32 	%r1153, %r1151, %r1152;
	mul.wide.u32 	%rd379, %r1257, 4;
	add.s64 	%rd380, %rd6, %rd379;
	ld.local.u32 	%r1154, [%rd380];
	add.s32 	%r1155, %r1153, %r1154;
	ld.local.u32 	%r1156, [%rd66+4];
	shl.b32 	%r1157, %r1155, %r1156;
	sub.s32 	%r1158, 32, %r1156;
	shr.u32 	%r1159, %r1155, %r1158;
	add.s32 	%r1160, %r1157, %r1249;
	add.s32 	%r1252, %r1160, %r1159;
	add.s32 	%r1259, %r1253, 2;
	setp.lt.u32 	%p85, %r1253, 14;
	@%p85 bra 	$L__BB0_68;
	setp.lt.u32 	%p86, %r1253, 30;
	@%p86 bra 	$L__BB0_67;
	setp.lt.u32 	%p87, %r1253, 46;
	@%p87 bra 	$L__BB0_66;
	not.b32 	%r1161, %r1250;
	or.b32  	%r1162, %r1252, %r1161;
	xor.b32  	%r1258, %r1162, %r1249;
	mul.lo.s32 	%r1163, %r1259, 7;
	and.b32  	%r1259, %r1163, 14;
	bra.uni 	$L__BB0_69;
$L__BB0_66:
	xor.b32  	%r1164, %r1249, %r1250;
	xor.b32  	%r1258, %r1164, %r1252;
	mad.lo.s32 	%r1165, %r1259, 3, 5;
	and.b32  	%r1259, %r1165, 15;
	bra.uni 	$L__BB0_69;
$L__BB0_67:
	and.b32  	%r1166, %r1252, %r1250;
	not.b32 	%r1167, %r1250;
	and.b32  	%r1168, %r1249, %r1167;
	or.b32  	%r1258, %r1166, %r1168;
	mad.lo.s32 	%r1169, %r1259, 5, 1;
	and.b32  	%r1259, %r1169, 15;
	bra.uni 	$L__BB0_69;
$L__BB0_68:
	and.b32  	%r1170, %r1252, %r1249;
	not.b32 	%r1171, %r1252;
	and.b32  	%r1172, %r1250, %r1171;
	or.b32  	%r1258, %r1170, %r1172;
$L__BB0_69:
	add.s32 	%r1173, %r1258, %r1251;
	ld.local.u32 	%r1174, [%rd65+8];
	add.s32 	%r1175, %r1173, %r1174;
	mul.wide.u32 	%rd381, %r1259, 4;
	add.s64 	%rd382, %rd6, %rd381;
	ld.local.u32 	%r1176, [%rd382];
	add.s32 	%r1177, %r1175, %r1176;
	ld.local.u32 	%r1178, [%rd66+8];
	shl.b32 	%r1179, %r1177, %r1178;
	sub.s32 	%r1180, 32, %r1178;
	shr.u32 	%r1181, %r1177, %r1180;
	add.s32 	%r1182, %r1179, %r1252;
	add.s32 	%r1251, %r1182, %r1181;
	add.s32 	%r1261, %r1253, 3;
	setp.lt.u32 	%p88, %r1253, 13;
	@%p88 bra 	$L__BB0_75;
	setp.lt.u32 	%p89, %r1253, 29;
	@%p89 bra 	$L__BB0_74;
	setp.lt.u32 	%p90, %r1253, 45;
	@%p90 bra 	$L__BB0_73;
	not.b32 	%r1183, %r1249;
	or.b32  	%r1184, %r1251, %r1183;
	xor.b32  	%r1260, %r1184, %r1252;
	mul.lo.s32 	%r1185, %r1261, 7;
	and.b32  	%r1261, %r1185, 13;
	bra.uni 	$L__BB0_76;
$L__BB0_73:
	xor.b32  	%r1186, %r1252, %r1249;
	xor.b32  	%r1260, %r1186, %r1251;
	mad.lo.s32 	%r1187, %r1261, 3, 5;
	and.b32  	%r1261, %r1187, 14;
	bra.uni 	$L__BB0_76;
$L__BB0_74:
	and.b32  	%r1188, %r1251, %r1249;
	not.b32 	%r1189, %r1249;
	and.b32  	%r1190, %r1252, %r1189;
	or.b32  	%r1260, %r1188, %r1190;
	mad.lo.s32 	%r1191, %r1261, 5, 1;
	and.b32  	%r1261, %r1191, 12;
	bra.uni 	$L__BB0_76;
$L__BB0_75:
	and.b32  	%r1192, %r1251, %r1252;
	not.b32 	%r1193, %r1251;
	and.b32  	%r1194, %r1249, %r1193;
	or.b32  	%r1260, %r1192, %r1194;
$L__BB0_76:
	add.s32 	%r1195, %r1260, %r1250;
	ld.local.u32 	%r1196, [%rd65+12];
	add.s32 	%r1197, %r1195, %r1196;
	mul.wide.u32 	%rd383, %r1261, 4;
	add.s64 	%rd384, %rd6, %rd383;
	ld.local.u32 	%r1198, [%rd384];
	add.s32 	%r1199, %r1197, %r1198;
	ld.local.u32 	%r1200, [%rd66+12];
	shl.b32 	%r1201, %r1199, %r1200;
	sub.s32 	%r1202, 32, %r1200;
	shr.u32 	%r1203, %r1199, %r1202;
	add.s32 	%r1204, %r1201, %r1251;
	add.s32 	%r1250, %r1204, %r1203;
	add.s32 	%r1253, %r1253, 4;
	setp.ne.s32 	%p91, %r1253, 64;
	@%p91 bra 	$L__BB0_48;
	setp.lt.s32 	%p92, %r3, 1;
	add.s32 	%r1205, %r1249, 1732584193;
	add.s32 	%r1206, %r1250, -271733879;
	add.s32 	%r1207, %r1251, -1732584194;
	add.s32 	%r1208, %r1252, 271733878;
	st.local.u32 	[%rd8], %r1205;
	st.local.u32 	[%rd8+4], %r1206;
	st.local.u32 	[%rd8+8], %r1207;
	st.local.u32 	[%rd8+12], %r1208;
	@%p92 bra 	$L__BB0_100;
	setp.lt.s32 	%p93, %r2, 1;
	@%p93 bra 	$L__BB0_84;
	mov.b32 	%r1262, 0;
$L__BB0_80:
	mul.wide.u32 	%rd385, %r1262, 20;
	mov.u64 	%rd386, d_hashes;
	add.s64 	%rd67, %rd386, %rd385;
	mov.b32 	%r1263, 0;
$L__BB0_81:
	cvt.u64.u32 	%rd387, %r1263;
	add.s64 	%rd388, %rd8, %rd387;
	ld.local.u8 	%rs128, [%rd388];
	add.s64 	%rd389, %rd67, %rd387;
	ld.const.u8 	%rs129, [%rd389];
	setp.eq.s16 	%p94, %rs128, %rs129;
	@%p94 bra 	$L__BB0_83;
	add.s32 	%r1262, %r1262, 1;
	setp.eq.s32 	%p95, %r1262, %r3;
	@%p95 bra 	$L__BB0_100;
	bra.uni 	$L__BB0_80;
$L__BB0_83:
	add.s32 	%r1263, %r1263, 1;
	setp.ne.s32 	%p96, %r1263, 16;
	@%p96 bra 	$L__BB0_81;
$L__BB0_84:
	atom.global.add.u32 	%r86, [%rd2], 1;
	setp.ge.s32 	%p97, %r86, %r175;
	@%p97 bra 	$L__BB0_100;
	@%p56 bra 	$L__BB0_99;
	setp.lt.u32 	%p99, %r1, 16;
	shl.b32 	%r87, %r86, 5;
	mov.b32 	%r1266, 0;
	@%p99 bra 	$L__BB0_89;
	mov.b32 	%r1264, 0;
$L__BB0_88:
	.pragma "nounroll";
	cvt.u64.u32 	%rd390, %r1264;
	add.s64 	%rd391, %rd7, %rd390;
	ld.local.v4.b32 	{%r1213, %r1214, %r1215, %r1216}, [%rd391];
	bfe.u32 	%r1217, %r1216, 24, 8;
	bfe.u32 	%r1218, %r1216, 16, 8;
	bfe.u32 	%r1219, %r1216, 8, 8;
	bfe.u32 	%r1220, %r1216, 0, 8;
	bfe.u32 	%r1221, %r1215, 24, 8;
	bfe.u32 	%r1222, %r1215, 16, 8;
	bfe.u32 	%r1223, %r1215, 8, 8;
	bfe.u32 	%r1224, %r1215, 0, 8;
	bfe.u32 	%r1225, %r1214, 24, 8;
	bfe.u32 	%r1226, %r1214, 16, 8;
	bfe.u32 	%r1227, %r1214, 8, 8;
	bfe.u32 	%r1228, %r1214, 0, 8;
	bfe.u32 	%r1229, %r1213, 24, 8;
	bfe.u32 	%r1230, %r1213, 16, 8;
	bfe.u32 	%r1231, %r1213, 8, 8;
	bfe.u32 	%r1232, %r1213, 0, 8;
	add.s32 	%r1233, %r87, %r1264;
	cvt.s64.s32 	%rd392, %r1233;
	add.s64 	%rd393, %rd1, %rd392;
	st.global.u8 	[%rd393], %r1232;
	st.global.u8 	[%rd393+1], %r1231;
	st.global.u8 	[%rd393+2], %r1230;
	st.global.u8 	[%rd393+3], %r1229;
	st.global.u8 	[%rd393+4], %r1228;
	st.global.u8 	[%rd393+5], %r1227;
	st.global.u8 	[%rd393+6], %r1226;
	st.global.u8 	[%rd393+7], %r1225;
	st.global.u8 	[%rd393+8], %r1224;
	st.global.u8 	[%rd393+9], %r1223;
	st.global.u8 	[%rd393+10], %r1222;
	st.global.u8 	[%rd393+11], %r1221;
	st.global.u8 	[%rd393+12], %r1220;
	st.global.u8 	[%rd393+13], %r1219;
	st.global.u8 	[%rd393+14], %r1218;
	st.global.u8 	[%rd393+15], %r1217;
	add.s32 	%r1264, %r1264, 16;
	setp.ne.s32 	%p100, %r1264, %r7;
	mov.u32 	%r1266, %r7;
	@%p100 bra 	$L__BB0_88;
$L__BB0_89:
	setp.eq.s32 	%p101, %r5, 0;
	@%p101 bra 	$L__BB0_99;
	add.s32 	%r1234, %r5, -1;
	setp.lt.u32 	%p102, %r1234, 7;
	@%p102 bra 	$L__BB0_92;
	cvt.u64.u32 	%rd394, %r1266;
	add.s64 	%rd395, %rd7, %rd394;
	ld.local.u8 	%rs130, [%rd395];
	add.s32 	%r1235, %r87, %r1266;
	cvt.s64.s32 	%rd396, %r1235;
	add.s64 	%rd397, %rd1, %rd396;
	st.global.u8 	[%rd397], %rs130;
	ld.local.u8 	%rs131, [%rd395+1];
	st.global.u8 	[%rd397+1], %rs131;
	ld.local.u8 	%rs132, [%rd395+2];
	st.global.u8 	[%rd397+2], %rs132;
	ld.local.u8 	%rs133, [%rd395+3];
	st.global.u8 	[%rd397+3], %rs133;
	ld.local.u8 	%rs134, [%rd395+4];
	st.global.u8 	[%rd397+4], %rs134;
	ld.local.u8 	%rs135, [%rd395+5];
	st.global.u8 	[%rd397+5], %rs135;
	ld.local.u8 	%rs136, [%rd395+6];
	st.global.u8 	[%rd397+6], %rs136;
	ld.local.u8 	%rs137, [%rd395+7];
	st.global.u8 	[%rd397+7], %rs137;
	add.s32 	%r1266, %r1266, 8;
$L__BB0_92:
	setp.eq.s32 	%p103, %r6, 0;
	@%p103 bra 	$L__BB0_99;
	add.s32 	%r1236, %r6, -1;
	setp.lt.u32 	%p104, %r1236, 3;
	@%p104 bra 	$L__BB0_95;
	cvt.u64.u32 	%rd398, %r1266;
	add.s64 	%rd399, %rd7, %rd398;
	ld.local.u8 	%rs138, [%rd399];
	add.s32 	%r1237, %r87, %r1266;
	cvt.s64.s32 	%rd400, %r1237;
	add.s64 	%rd401, %rd1, %rd400;
	st.global.u8 	[%rd401], %rs138;
	ld.local.u8 	%rs139, [%rd399+1];
	st.global.u8 	[%rd401+1], %rs139;
	ld.local.u8 	%rs140, [%rd399+2];
	st.global.u8 	[%rd401+2], %rs140;
	ld.local.u8 	%rs141, [%rd399+3];
	st.global.u8 	[%rd401+3], %rs141;
	add.s32 	%r1266, %r1266, 4;
$L__BB0_95:
	setp.eq.s32 	%p105, %r4, 0;
	@%p105 bra 	$L__BB0_99;
	setp.eq.s32 	%p106, %r4, 1;
	cvt.u64.u32 	%rd402, %r1266;
	add.s64 	%rd68, %rd7, %rd402;
	ld.local.u8 	%rs142, [%rd68];
	add.s32 	%r1238, %r87, %r1266;
	cvt.s64.s32 	%rd403, %r1238;
	add.s64 	%rd69, %rd1, %rd403;
	st.global.u8 	[%rd69], %rs142;
	@%p106 bra 	$L__BB0_99;
	setp.eq.s32 	%p107, %r4, 2;
	ld.local.u8 	%rs143, [%rd68+1];
	st.global.u8 	[%rd69+1], %rs143;
	@%p107 bra 	$L__BB0_99;
	ld.local.u8 	%rs144, [%rd68+2];
	st.global.u8 	[%rd69+2], %rs144;
$L__BB0_99:
	shl.b32 	%r1239, %r86, 5;
	add.s32 	%r1240, %r1239, %r1;
	cvt.s64.s32 	%rd404, %r1240;
	add.s64 	%rd405, %rd1, %rd404;
	mov.b16 	%rs145, 0;
	st.global.u8 	[%rd405], %rs145;
$L__BB0_100:
	add.s64 	%rd406, %rd406, %rd10;
	setp.lt.u64 	%p108, %rd406, %rd128;
	@%p108 bra 	$L__BB0_3;
	bra.uni 	$L__BB0_199;
$L__BB0_101:
	add.s32 	%r95, %r1, -1;
	and.b32  	%r96, %r1, 3;
	and.b32  	%r97, %r1, 15;
	add.s32 	%r98, %r97, -1;
	and.b32  	%r99, %r1, 7;
	add.s32 	%r100, %r99, -1;
	and.b32  	%r101, %r1, 2147483632;
	shr.u64 	%rd140, %rd12, 56;
	cvt.u16.u64 	%rs8, %rd140;
	shr.u64 	%rd141, %rd12, 48;
	cvt.u16.u64 	%rs9, %rd141;
	shr.u64 	%rd142, %rd12, 40;
	cvt.u16.u64 	%rs10, %rd142;
	shr.u64 	%rd143, %rd12, 32;
	cvt.u16.u64 	%rs11, %rd143;
	shr.u64 	%rd144, %rd12, 24;
	cvt.u16.u64 	%rs12, %rd144;
	shr.u64 	%rd145, %rd12, 8;
	cvt.u16.u64 	%rs13, %rd145;
	cvt.u32.u64 	%r180, %rd140;
	shl.b32 	%r181, %r180, 24;
	cvt.u32.u64 	%r182, %rd141;
	shl.b32 	%r183, %r182, 16;
	and.b32  	%r184, %r183, 16711680;
	or.b32  	%r185, %r184, %r181;
	cvt.u32.u64 	%r186, %rd142;
	shl.b32 	%r187, %r186, 8;
	and.b32  	%r188, %r187, 65280;
	or.b32  	%r189, %r185, %r188;
	{ .reg .b32 tmp; mov.b64 {tmp, %r190}, %rd12; }
	and.b32  	%r191, %r190, 255;
	or.b32  	%r102, %r189, %r191;
	cvt.u32.u64 	%r192, %rd144;
	shl.b32 	%r193, %r192, 24;
	cvt.u32.u64 	%r194, %rd12;
	and.b32  	%r195, %r194, 16711680;
	or.b32  	%r196, %r195, %r193;
	cvt.u32.u64 	%r197, %rd145;
	shl.b32 	%r198, %r197, 8;
	and.b32  	%r199, %r198, 65280;
	or.b32  	%r200, %r196, %r199;
	and.b32  	%r201, %r194, 248;
	or.b32  	%r103, %r200, %r201;
$L__BB0_102:
	setp.lt.s32 	%p3, %r1, 1;
	@%p3 bra 	$L__BB0_144;
	setp.lt.u32 	%p4, %r95, 3;
	mov.b32 	%r1269, 0;
	mov.u32 	%r1268, %r1;
	mov.u64 	%rd424, %rd406;
	@%p4 bra 	$L__BB0_117;
$L__BB0_104:
	.pragma "nounroll";
	add.s32 	%r106, %r1268, -1;
	mul.wide.u32 	%rd146, %r106, 4;
	mov.u64 	%rd147, d_charset_lens;
	add.s64 	%rd148, %rd147, %rd146;
	ld.const.s32 	%rd73, [%rd148];
	or.b64  	%rd149, %rd424, %rd73;
	and.b64  	%rd150, %rd149, -4294967296;
	setp.ne.s64 	%p5, %rd150, 0;
	@%p5 bra 	$L__BB0_106;
	cvt.u32.u64 	%r204, %rd73;
	cvt.u32.u64 	%r205, %rd424;
	div.u32 	%r206, %r205, %r204;
	mul.lo.s32 	%r207, %r206, %r204;
	sub.s32 	%r208, %r205, %r207;
	cvt.u64.u32 	%rd425, %r206;
	cvt.u64.u32 	%rd426, %r208;
	bra.uni 	$L__BB0_107;
$L__BB0_106:
	div.u64 	%rd425, %rd424, %rd73;
	mul.lo.s64 	%rd151, %rd425, %rd73;
	sub.s64 	%rd426, %rd424, %rd151;
$L__BB0_107:
	cvt.u64.u32 	%rd152, %r106;
	mul.wide.u32 	%rd153, %r106, 128;
	mov.u64 	%rd154, d_charsets;
	add.s64 	%rd155, %rd154, %rd153;
	cvt.s64.s32 	%rd156, %rd426;
	add.s64 	%rd157, %rd155, %rd156;
	ld.const.u8 	%rs14, [%rd157];
	add.s64 	%rd158, %rd7, %rd152;
	st.local.u8 	[%rd158], %rs14;
	add.s32 	%r107, %r1268, -2;
	mul.wide.u32 	%rd159, %r107, 4;
	mov.u64 	%rd160, d_charset_lens;
	add.s64 	%rd161, %rd160, %rd159;
	ld.const.s32 	%rd80, [%rd161];
	or.b64  	%rd162, %rd425, %rd80;
	and.b64  	%rd163, %rd162, -4294967296;
	setp.ne.s64 	%p6, %rd163, 0;
	@%p6 bra 	$L__BB0_109;
	cvt.u32.u64 	%r209, %rd80;
	cvt.u32.u64 	%r210, %rd425;
	div.u32 	%r211, %r210, %r209;
	mul.lo.s32 	%r212, %r211, %r209;
	sub.s32 	%r213, %r210, %r212;
	cvt.u64.u32 	%rd427, %r211;
	cvt.u64.u32 	%rd428, %r213;
	bra.uni 	$L__BB0_110;
$L__BB0_109:
	div.u64 	%rd427, %rd425, %rd80;
	mul.lo.s64 	%rd164, %rd427, %rd80;
	sub.s64 	%rd428, %rd425, %rd164;
$L__BB0_110:
	cvt.u64.u32 	%rd165, %r107;
	mul.wide.u32 	%rd166, %r107, 128;
	mov.u64 	%rd167, d_charsets;
	add.s64 	%rd168, %rd167, %rd166;
	cvt.s64.s32 	%rd169, %rd428;
	add.s64 	%rd170, %rd168, %rd169;
	ld.const.u8 	%rs15, [%rd170];
	add.s64 	%rd171, %rd7, %rd165;
	st.local.u8 	[%rd171], %rs15;
	add.s32 	%r108, %r1268, -3;
	mul.wide.u32 	%rd172, %r108, 4;
	mov.u64 	%rd173, d_charset_lens;
	add.s64 	%rd174, %rd173, %rd172;
	ld.const.s32 	%rd87, [%rd174];
	or.b64  	%rd175, %rd427, %rd87;
	and.b64  	%rd176, %rd175, -4294967296;
	setp.ne.s64 	%p7, %rd176, 0;
	@%p7 bra 	$L__BB0_112;
	cvt.u32.u64 	%r214, %rd87;
	cvt.u32.u64 	%r215, %rd427;
	div.u32 	%r216, %r215, %r214;
	mul.lo.s32 	%r217, %r216, %r214;
	sub.s32 	%r218, %r215, %r217;
	cvt.u64.u32 	%rd429, %r216;
	cvt.u64.u32 	%rd430, %r218;
	bra.uni 	$L__BB0_113;
$L__BB0_112:
	div.u64 	%rd429, %rd427, %rd87;
	mul.lo.s64 	%rd177, %rd429, %rd87;
	sub.s64 	%rd430, %rd427, %rd177;
$L__BB0_113:
	cvt.u64.u32 	%rd178, %r108;
	mul.wide.u32 	%rd179, %r108, 128;
	mov.u64 	%rd180, d_charsets;
	add.s64 	%rd181, %rd180, %rd179;
	cvt.s64.s32 	%rd182, %rd430;
	add.s64 	%rd183, %rd181, %rd182;
	ld.const.u8 	%rs16, [%rd183];
	add.s64 	%rd184, %rd7, %rd178;
	st.local.u8 	[%rd184], %rs16;
	add.s32 	%r1268, %r1268, -4;
	mul.wide.u32 	%rd185, %r1268, 4;
	mov.u64 	%rd186, d_charset_lens;
	add.s64 	%rd187, %rd186, %rd185;
	ld.const.s32 	%rd94, [%rd187];
	or.b64  	%rd188, %rd429, %rd94;
	and.b64  	%rd189, %rd188, -4294967296;
	setp.ne.s64 	%p8, %rd189, 0;
	@%p8 bra 	$L__BB0_115;
	cvt.u32.u64 	%r219, %rd94;
	cvt.u32.u64 	%r220, %rd429;
	div.u32 	%r221, %r220, %r219;
	mul.lo.s32 	%r222, %r221, %r219;
	sub.s32 	%r223, %r220, %r222;
	cvt.u64.u32 	%rd424, %r221;
	cvt.u64.u32 	%rd432, %r223;
	bra.uni 	$L__BB0_116;
$L__BB0_115:
	div.u64 	%rd424, %rd429, %rd94;
	mul.lo.s64 	%rd190, %rd424, %rd94;
	sub.s64 	%rd432, %rd429, %rd190;
$L__BB0_116:
	cvt.u64.u32 	%rd191, %r1268;
	mul.wide.u32 	%rd192, %r1268, 128;
	mov.u64 	%rd193, d_charsets;
	add.s64 	%rd194, %rd193, %rd192;
	cvt.s64.s32 	%rd195, %rd432;
	add.s64 	%rd196, %rd194, %rd195;
	ld.const.u8 	%rs17, [%rd196];
	add.s64 	%rd197, %rd7, %rd191;
	st.local.u8 	[%rd197], %rs17;
	add.s32 	%r1269, %r1269, 4;
	and.b32  	%r224, %r1, 2147483644;
	setp.ne.s32 	%p9, %r1269, %r224;
	@%p9 bra 	$L__BB0_104;
$L__BB0_117:
	setp.eq.s32 	%p10, %r96, 0;
	@%p10 bra 	$L__BB0_131;
	setp.eq.s32 	%p11, %r96, 1;
	@%p11 bra 	$L__BB0_126;
	add.s32 	%r112, %r1268, -1;
	mul.wide.u32 	%rd198, %r112, 4;
	mov.u64 	%rd199, d_charset_lens;
	add.s64 	%rd200, %rd199, %rd198;
	ld.const.s32 	%rd102, [%rd200];
	or.b64  	%rd201, %rd424, %rd102;
	and.b64  	%rd202, %rd201, -4294967296;
	setp.ne.s64 	%p12, %rd202, 0;
	@%p12 bra 	$L__BB0_121;
	cvt.u32.u64 	%r225, %rd102;
	cvt.u32.u64 	%r226, %rd424;
	div.u32 	%r227, %r226, %r225;
	mul.lo.s32 	%r228, %r227, %r225;
	sub.s32 	%r229, %r226, %r228;
	cvt.u64.u32 	%rd433, %r227;
	cvt.u64.u32 	%rd434, %r229;
	bra.uni 	$L__BB0_122;
$L__BB0_121:
	div.u64 	%rd433, %rd424, %rd102;
	mul.lo.s64 	%rd203, %rd433, %rd102;
	sub.s64 	%rd434, %rd424, %rd203;
$L__BB0_122:
	cvt.u64.u32 	%rd204, %r112;
	mul.wide.u32 	%rd205, %r112, 128;
	mov.u64 	%rd206, d_charsets;
	add.s64 	%rd207, %rd206, %rd205;
	cvt.s64.s32 	%rd208, %rd434;
	add.s64 	%rd209, %rd207, %rd208;
	ld.const.u8 	%rs18, [%rd209];
	add.s64 	%rd210, %rd7, %rd204;
	st.local.u8 	[%rd210], %rs18;
	add.s32 	%r1268, %r1268, -2;
	mul.wide.u32 	%rd211, %r1268, 4;
	mov.u64 	%rd212, d_charset_lens;
	add.s64 	%rd213, %rd212, %rd211;
	ld.const.s32 	%rd109, [%rd213];
	or.b64  	%rd214, %rd433, %rd109;
	and.b64  	%rd215, %rd214, -4294967296;
	setp.ne.s64 	%p13, %rd215, 0;
	@%p13 bra 	$L__BB0_124;
	cvt.u32.u64 	%r230, %rd109;
	cvt.u32.u64 	%r231, %rd433;
	div.u32 	%r232, %r231, %r230;
	mul.lo.s32 	%r233, %r232, %r230;
	sub.s32 	%r234, %r231, %r233;
	cvt.u64.u32 	%rd424, %r232;
	cvt.u64.u32 	%rd436, %r234;
	bra.uni 	$L__BB0_125;
$L__BB0_124:
	div.u64 	%rd424, %rd433, %rd109;
	mul.lo.s64 	%rd216, %rd424, %rd109;
	sub.s64 	%rd436, %rd433, %rd216;
$L__BB0_125:
	cvt.u64.u32 	%rd217, %r1268;
	mul.wide.u32 	%rd218, %r1268, 128;
	mov.u64 	%rd219, d_charsets;
	add.s64 	%rd220, %rd219, %rd218;
	cvt.s64.s32 	%rd221, %rd436;
	add.s64 	%rd222, %rd220, %rd221;
	ld.const.u8 	%rs19, [%rd222];
	add.s64 	%rd223, %rd7, %rd217;
	st.local.u8 	[%rd223], %rs19;
$L__BB0_126:
	and.b32  	%r235, %r1, 1;
	setp.eq.b32 	%p14, %r235, 1;
	not.pred 	%p15, %p14;
	@%p15 bra 	$L__BB0_131;
	add.s32 	%r115, %r1268, -1;
	mul.wide.u32 	%rd224, %r115, 4;
	mov.u64 	%rd225, d_charset_lens;
	add.s64 	%rd226, %rd225, %rd224;
	ld.const.s32 	%rd117, [%rd226];
	or.b64  	%rd227, %rd424, %rd117;
	and.b64  	%rd228, %rd227, -4294967296;
	setp.ne.s64 	%p16, %rd228, 0;
	@%p16 bra 	$L__BB0_129;
	cvt.u32.u64 	%r236, %rd117;
	cvt.u32.u64 	%r237, %rd424;
	rem.u32 	%r238, %r237, %r236;
	cvt.u64.u32 	%rd438, %r238;
	bra.uni 	$L__BB0_130;
$L__BB0_129:
	rem.u64 	%rd438, %rd424, %rd117;
$L__BB0_130:
	cvt.u64.u32 	%rd229, %r115;
	mul.wide.u32 	%rd230, %r115, 128;
	mov.u64 	%rd231, d_charsets;
	add.s64 	%rd232, %rd231, %rd230;
	cvt.s64.s32 	%rd233, %rd438;
	add.s64 	%rd234, %rd232, %rd233;
	ld.const.u8 	%rs20, [%rd234];
	add.s64 	%rd235, %rd7, %rd229;
	st.local.u8 	[%rd235], %rs20;
$L__BB0_131:
	mov.b32 	%r1273, 0;
	st.local.v4.b32 	[%rd3], {%r1273, %r1273, %r1273, %r1273};
	st.local.v4.b32 	[%rd3+16], {%r1273, %r1273, %r1273, %r1273};
	st.local.v4.b32 	[%rd3+32], {%r1273, %r1273, %r1273, %r1273};
	st.local.v2.b32 	[%rd3+48], {%r1273, %r1273};
	setp.lt.u32 	%p17, %r95, 15;
	@%p17 bra 	$L__BB0_134;
	mov.b32 	%r1271, 0;
$L__BB0_133:
	.pragma "nounroll";
	cvt.u64.u32 	%rd236, %r1271;
	add.s64 	%rd237, %rd7, %rd236;
	ld.local.v4.b32 	{%r241, %r242, %r243, %r244}, [%rd237];
	add.s64 	%rd238, %rd3, %rd236;
	st.local.v4.b32 	[%rd238], {%r241, %r242, %r243, %r244};
	add.s32 	%r1271, %r1271, 16;
	setp.ne.s32 	%p18, %r1271, %r101;
	mov.u32 	%r1273, %r101;
	@%p18 bra 	$L__BB0_133;
$L__BB0_134:
	setp.eq.s32 	%p19, %r97, 0;
	@%p19 bra 	$L__BB0_145;
	setp.lt.u32 	%p20, %r98, 7;
	@%p20 bra 	$L__BB0_137;
	cvt.u64.u32 	%rd239, %r1273;
	add.s64 	%rd240, %rd7, %rd239;
	ld.local.u8 	%rs21, [%rd240];
	add.s64 	%rd241, %rd3, %rd239;
	st.local.u8 	[%rd241], %rs21;
	ld.local.u8 	%rs22, [%rd240+1];
	st.local.u8 	[%rd241+1], %rs22;
	ld.local.u8 	%rs23, [%rd240+2];
	st.local.u8 	[%rd241+2], %rs23;
	ld.local.u8 	%rs24, [%rd240+3];
	st.local.u8 	[%rd241+3], %rs24;
	ld.local.u8 	%rs25, [%rd240+4];
	st.local.u8 	[%rd241+4], %rs25;
	ld.local.u8 	%rs26, [%rd240+5];
	st.local.u8 	[%rd241+5], %rs26;
	ld.local.u8 	%rs27, [%rd240+6];
	st.local.u8 	[%rd241+6], %rs27;
	ld.local.u8 	%rs28, [%rd240+7];
	st.local.u8 	[%rd241+7], %rs28;
	add.s32 	%r1273, %r1273, 8;
$L__BB0_137:
	setp.eq.s32 	%p21, %r99, 0;
	@%p21 bra 	$L__BB0_145;
	setp.lt.u32 	%p22, %r100, 3;
	@%p22 bra 	$L__BB0_140;
	cvt.u64.u32 	%rd242, %r1273;
	add.s64 	%rd243, %rd7, %rd242;
	ld.local.u8 	%rs29, [%rd243];
	add.s64 	%rd244, %rd3, %rd242;
	st.local.u8 	[%rd244], %rs29;
	ld.local.u8 	%rs30, [%rd243+1];
	st.local.u8 	[%rd244+1], %rs30;
	ld.local.u8 	%rs31, [%rd243+2];
	st.local.u8 	[%rd244+2], %rs31;
	ld.local.u8 	%rs32, [%rd243+3];
	st.local.u8 	[%rd244+3], %rs32;
	add.s32 	%r1273, %r1273, 4;
$L__BB0_140:
	@%p10 bra 	$L__BB0_145;
	setp.eq.s32 	%p24, %r96, 1;
	cvt.u64.u32 	%rd245, %r1273;
	add.s64 	%rd121, %rd7, %rd245;
	ld.local.u8 	%rs33, [%rd121];
	add.s64 	%rd122, %rd3, %rd245;
	st.local.u8 	[%rd122], %rs33;
	@%p24 bra 	$L__BB0_145;
	setp.eq.s32 	%p25, %r96, 2;
	ld.local.u8 	%rs34, [%rd121+1];
	st.local.u8 	[%rd122+1], %rs34;
	@%p25 bra 	$L__BB0_145;
	ld.local.u8 	%rs35, [%rd121+2];
	st.local.u8 	[%rd122+2], %rs35;
	bra.uni 	$L__BB0_145;
$L__BB0_144:
	mov.b32 	%r202, 0;
	st.local.v4.b32 	[%rd3], {%r202, %r202, %r202, %r202};
	st.local.v4.b32 	[%rd3+16], {%r202, %r202, %r202, %r202};
	st.local.v4.b32 	[%rd3+32], {%r202, %r202, %r202, %r202};
	st.local.v2.b32 	[%rd3+48], {%r202, %r202};
$L__BB0_145:
	mov.b16 	%rs36, 128;
	st.local.u8 	[%rd11], %rs36;
	shr.u32 	%r251, %r1, 13;
	mul.wide.s32 	%rd246, %r1, 8;
	cvt.u32.u16 	%r252, %rs11;
	cvt.u32.u16 	%r253, %rs10;
	prmt.b32 	%r254, %r253, %r252, 0x3340U;
	cvt.u32.u16 	%r255, %rs9;
	cvt.u32.u16 	%r256, %rs8;
	prmt.b32 	%r257, %r256, %r255, 0x3340U;
	prmt.b32 	%r258, %r257, %r254, 0x5410U;
	cvt.u32.u16 	%r259, %rs12;
	prmt.b32 	%r260, %r259, %r251, 0x3340U;
	cvt.u32.u16 	%r261, %rs13;
	cvt.u32.u64 	%r262, %rd246;
	prmt.b32 	%r263, %r261, %r262, 0x3340U;
	prmt.b32 	%r264, %r260, %r263, 0x5410U;
	st.local.v2.b32 	[%rd3+56], {%r258, %r264};
	ld.local.v4.b32 	{%r265, %r266, %r267, %r268}, [%rd3];
	bfe.u32 	%r269, %r268, 16, 8;
	cvt.u16.u32 	%rs37, %r269;
	bfe.u32 	%r270, %r268, 8, 8;
	bfe.u32 	%r271, %r268, 0, 8;
	bfe.u32 	%r272, %r267, 16, 8;
	cvt.u16.u32 	%rs38, %r272;
	bfe.u32 	%r273, %r267, 8, 8;
	bfe.u32 	%r274, %r267, 0, 8;
	bfe.u32 	%r275, %r266, 16, 8;
	cvt.u16.u32 	%rs39, %r275;
	bfe.u32 	%r276, %r266, 8, 8;
	bfe.u32 	%r277, %r266, 0, 8;
	bfe.u32 	%r278, %r265, 16, 8;
	cvt.u16.u32 	%rs40, %r278;
	bfe.u32 	%r279, %r265, 8, 8;
	bfe.u32 	%r280, %r265, 0, 8;
	shl.b32 	%r281, %r280, 24;
	shl.b32 	%r282, %r279, 16;
	and.b32  	%r283, %r282, 16711680;
	or.b32  	%r284, %r283, %r281;
	and.b16  	%rs41, %rs40, 255;
	mul.wide.u16 	%r285, %rs41, 256;
	or.b32  	%r286, %r284, %r285;
	bfe.u32 	%r287, %r265, 24, 8;
	or.b32  	%r288, %r286, %r287;
	shl.b32 	%r289, %r277, 24;
	shl.b32 	%r290, %r276, 16;
	and.b32  	%r291, %r290, 16711680;
	or.b32  	%r292, %r291, %r289;
	and.b16  	%rs42, %rs39, 255;
	mul.wide.u16 	%r293, %rs42, 256;
	or.b32  	%r294, %r292, %r293;
	bfe.u32 	%r295, %r266, 24, 8;
	or.b32  	%r296, %r294, %r295;
	shl.b32 	%r297, %r274, 24;
	shl.b32 	%r298, %r273, 16;
	and.b32  	%r299, %r298, 16711680;
	or.b32  	%r300, %r299, %r297;
	and.b16  	%rs43, %rs38, 255;
	mul.wide.u16 	%r301, %rs43, 256;
	or.b32  	%r302, %r300, %r301;
	bfe.u32 	%r303, %r267, 24, 8;
	or.b32  	%r304, %r302, %r303;
	shl.b32 	%r305, %r271, 24;
	shl.b32 	%r306, %r270, 16;
	and.b32  	%r307, %r306, 16711680;
	or.b32  	%r308, %r307, %r305;
	and.b16  	%rs44, %rs37, 255;
	mul.wide.u16 	%r309, %rs44, 256;
	or.b32  	%r310, %r308, %r309;
	bfe.u32 	%r311, %r268, 24, 8;
	or.b32  	%r312, %r310, %r311;
	st.local.v4.u32 	[%rd4], {%r288, %r296, %r304, %r312};
	ld.local.v4.b32 	{%r313, %r314, %r315, %r316}, [%rd3+16];
	bfe.u32 	%r317, %r316, 16, 8;
	cvt.u16.u32 	%rs45, %r317;
	bfe.u32 	%r318, %r316, 8, 8;
	bfe.u32 	%r319, %r316, 0, 8;
	bfe.u32 	%r320, %r315, 16, 8;
	cvt.u16.u32 	%rs46, %r320;
	bfe.u32 	%r321, %r315, 8, 8;
	bfe.u32 	%r322, %r315, 0, 8;
	bfe.u32 	%r323, %r314, 16, 8;
	cvt.u16.u32 	%rs47, %r323;
	bfe.u32 	%r324, %r314, 8, 8;
	bfe.u32 	%r325, %r314, 0, 8;
	bfe.u32 	%r326, %r313, 16, 8;
	cvt.u16.u32 	%rs48, %r326;
	bfe.u32 	%r327, %r313, 8, 8;
	bfe.u32 	%r328, %r313, 0, 8;
	shl.b32 	%r329, %r328, 24;
	shl.b32 	%r330, %r327, 16;
	and.b32  	%r331, %r330, 16711680;
	or.b32  	%r332, %r331, %r329;
	and.b16  	%rs49, %rs48, 255;
	mul.wide.u16 	%r333, %rs49, 256;
	or.b32  	%r334, %r332, %r333;
	bfe.u32 	%r335, %r313, 24, 8;
	or.b32  	%r336, %r334, %r335;
	shl.b32 	%r337, %r325, 24;
	shl.b32 	%r338, %r324, 16;
	and.b32  	%r339, %r338, 16711680;
	or.b32  	%r340, %r339, %r337;
	and.b16  	%rs50, %rs47, 255;
	mul.wide.u16 	%r341, %rs50, 256;
	or.b32  	%r342, %r340, %r341;
	bfe.u32 	%r343, %r314, 24, 8;
	or.b32  	%r344, %r342, %r343;
	shl.b32 	%r345, %r322, 24;
	shl.b32 	%r346, %r321, 16;
	and.b32  	%r347, %r346, 16711680;
	or.b32  	%r348, %r347, %r345;
	and.b16  	%rs51, %rs46, 255;
	mul.wide.u16 	%r349, %rs51, 256;
	or.b32  	%r350, %r348, %r349;
	bfe.u32 	%r351, %r315, 24, 8;
	or.b32  	%r352, %r350, %r351;
	shl.b32 	%r353, %r319, 24;
	shl.b32 	%r354, %r318, 16;
	and.b32  	%r355, %r354, 16711680;
	or.b32  	%r356, %r355, %r353;
	and.b16  	%rs52, %rs45, 255;
	mul.wide.u16 	%r357, %rs52, 256;
	or.b32  	%r358, %r356, %r357;
	bfe.u32 	%r359, %r316, 24, 8;
	or.b32  	%r360, %r358, %r359;
	st.local.v4.u32 	[%rd4+16], {%r336, %r344, %r352, %r360};
	ld.local.v4.b32 	{%r361, %r362, %r363, %r364}, [%rd3+32];
	bfe.u32 	%r365, %r364, 16, 8;
	cvt.u16.u32 	%rs53, %r365;
	bfe.u32 	%r366, %r364, 8, 8;
	bfe.u32 	%r367, %r364, 0, 8;
	bfe.u32 	%r368, %r363, 16, 8;
	cvt.u16.u32 	%rs54, %r368;
	bfe.u32 	%r369, %r363, 8, 8;
	bfe.u32 	%r370, %r363, 0, 8;
	bfe.u32 	%r371, %r362, 16, 8;
	cvt.u16.u32 	%rs55, %r371;
	bfe.u32 	%r372, %r362, 8, 8;
	bfe.u32 	%r373, %r362, 0, 8;
	bfe.u32 	%r374, %r361, 16, 8;
	cvt.u16.u32 	%rs56, %r374;
	bfe.u32 	%r375, %r361, 8, 8;
	bfe.u32 	%r376, %r361, 0, 8;
	shl.b32 	%r377, %r376, 24;
	shl.b32 	%r378, %r375, 16;
	and.b32  	%r379, %r378, 16711680;
	or.b32  	%r380, %r379, %r377;
	and.b16  	%rs57, %rs56, 255;
	mul.wide.u16 	%r381, %rs57, 256;
	or.b32  	%r382, %r380, %r381;
	bfe.u32 	%r383, %r361, 24, 8;
	or.b32  	%r384, %r382, %r383;
	shl.b32 	%r385, %r373, 24;
	shl.b32 	%r386, %r372, 16;
	and.b32  	%r387, %r386, 16711680;
	or.b32  	%r388, %r387, %r385;
	and.b16  	%rs58, %rs55, 255;
	mul.wide.u16 	%r389, %rs58, 256;
	or.b32  	%r390, %r388, %r389;
	bfe.u32 	%r391, %r362, 24, 8;
	or.b32  	%r392, %r390, %r391;
	shl.b32 	%r393, %r370, 24;
	shl.b32 	%r394, %r369, 16;
	and.b32  	%r395, %r394, 16711680;
	or.b32  	%r396, %r395, %r393;
	and.b16  	%rs59, %rs54, 255;
	mul.wide.u16 	%r397, %rs59, 256;
	or.b32  	%r398, %r396, %r397;
	bfe.u32 	%r399, %r363, 24, 8;
	or.b32  	%r400, %r398, %r399;
	shl.b32 	%r401, %r367, 24;
	shl.b32 	%r402, %r366, 16;
	and.b32  	%r403, %r402, 16711680;
	or.b32  	%r404, %r403, %r401;
	and.b16  	%rs60, %rs53, 255;
	mul.wide.u16 	%r405, %rs60, 256;
	or.b32  	%r406, %r404, %r405;
	bfe.u32 	%r407, %r364, 24, 8;
	or.b32  	%r408, %r406, %r407;
	st.local.v4.u32 	[%rd4+32], {%r384, %r392, %r400, %r408};
	ld.local.v2.b32 	{%r409, %r410}, [%rd3+48];
	bfe.u32 	%r411, %r410, 16, 8;
	cvt.u16.u32 	%rs61, %r411;
	bfe.u32 	%r412, %r410, 8, 8;
	bfe.u32 	%r413, %r410, 0, 8;
	bfe.u32 	%r414, %r409, 16, 8;
	cvt.u16.u32 	%rs62, %r414;
	bfe.u32 	%r415, %r409, 8, 8;
	bfe.u32 	%r416, %r409, 0, 8;
	shl.b32 	%r417, %r416, 24;
	shl.b32 	%r418, %r415, 16;
	and.b32  	%r419, %r418, 16711680;
	or.b32  	%r420, %r419, %r417;
	and.b16  	%rs63, %rs62, 255;
	mul.wide.u16 	%r421, %rs63, 256;
	or.b32  	%r422, %r420, %r421;
	bfe.u32 	%r423, %r409, 24, 8;
	or.b32  	%r424, %r422, %r423;
	shl.b32 	%r425, %r413, 24;
	shl.b32 	%r426, %r412, 16;
	and.b32  	%r427, %r426, 16711680;
	or.b32  	%r428, %r427, %r425;
	and.b16  	%rs64, %rs61, 255;
	mul.wide.u16 	%r429, %rs64, 256;
	or.b32  	%r430, %r428, %r429;
	bfe.u32 	%r431, %r410, 24, 8;
	or.b32  	%r432, %r430, %r431;
	st.local.v4.u32 	[%rd4+48], {%r424, %r432, %r102, %r103};
	xor.b32  	%r433, %r384, %r432;
	xor.b32  	%r434, %r433, %r304;
	xor.b32  	%r435, %r434, %r288;
	shf.l.wrap.b32 	%r436, %r435, %r435, 1;
	xor.b32  	%r437, %r392, %r102;
	xor.b32  	%r438, %r437, %r312;
	xor.b32  	%r439, %r438, %r296;
	shf.l.wrap.b32 	%r440, %r439, %r439, 1;
	xor.b32  	%r441, %r400, %r103;
	xor.b32  	%r442, %r441, %r336;
	xor.b32  	%r443, %r442, %r304;
	shf.l.wrap.b32 	%r444, %r443, %r443, 1;
	xor.b32  	%r445, %r408, %r436;
	xor.b32  	%r446, %r445, %r344;
	xor.b32  	%r447, %r446, %r312;
	shf.l.wrap.b32 	%r448, %r447, %r447, 1;
	st.local.v4.u32 	[%rd4+64], {%r436, %r440, %r444, %r448};
	xor.b32  	%r449, %r424, %r440;
	xor.b32  	%r450, %r449, %r352;
	xor.b32  	%r451, %r450, %r336;
	shf.l.wrap.b32 	%r452, %r451, %r451, 1;
	xor.b32  	%r453, %r432, %r444;
	xor.b32  	%r454, %r453, %r360;
	xor.b32  	%r455, %r454, %r344;
	shf.l.wrap.b32 	%r456, %r455, %r455, 1;
	xor.b32  	%r457, %r102, %r448;
	xor.b32  	%r458, %r457, %r384;
	xor.b32  	%r459, %r458, %r352;
	shf.l.wrap.b32 	%r460, %r459, %r459, 1;
	xor.b32  	%r461, %r103, %r452;
	xor.b32  	%r462, %r461, %r392;
	xor.b32  	%r463, %r462, %r360;
	shf.l.wrap.b32 	%r464, %r463, %r463, 1;
	st.local.v4.u32 	[%rd4+80], {%r452, %r456, %r460, %r464};
	xor.b32  	%r465, %r436, %r456;
	xor.b32  	%r466, %r465, %r400;
	xor.b32  	%r467, %r466, %r384;
	shf.l.wrap.b32 	%r468, %r467, %r467, 1;
	xor.b32  	%r469, %r440, %r460;
	xor.b32  	%r470, %r469, %r408;
	xor.b32  	%r471, %r470, %r392;
	shf.l.wrap.b32 	%r472, %r471, %r471, 1;
	xor.b32  	%r473, %r444, %r464;
	xor.b32  	%r474, %r473, %r424;
	xor.b32  	%r475, %r474, %r400;
	shf.l.wrap.b32 	%r476, %r475, %r475, 1;
	xor.b32  	%r477, %r448, %r468;
	xor.b32  	%r478, %r477, %r432;
	xor.b32  	%r479, %r478, %r408;
	shf.l.wrap.b32 	%r480, %r479, %r479, 1;
	st.local.v4.u32 	[%rd4+96], {%r468, %r472, %r476, %r480};
	xor.b32  	%r481, %r452, %r472;
	xor.b32  	%r482, %r481, %r102;
	xor.b32  	%r483, %r482, %r424;
	shf.l.wrap.b32 	%r484, %r483, %r483, 1;
	xor.b32  	%r485, %r456, %r476;
	xor.b32  	%r486, %r485, %r103;
	xor.b32  	%r487, %r486, %r432;
	shf.l.wrap.b32 	%r488, %r487, %r487, 1;
	xor.b32  	%r489, %r460, %r480;
	xor.b32  	%r490, %r489, %r436;
	xor.b32  	%r491, %r490, %r102;
	shf.l.wrap.b32 	%r492, %r491, %r491, 1;
	xor.b32  	%r493, %r464, %r484;
	xor.b32  	%r494, %r493, %r440;
	xor.b32  	%r495, %r494, %r103;
	shf.l.wrap.b32 	%r496, %r495, %r495, 1;
	st.local.v4.u32 	[%rd4+112], {%r484, %r488, %r492, %r496};
	xor.b32  	%r497, %r468, %r488;
	xor.b32  	%r498, %r497, %r444;
	xor.b32  	%r499, %r498, %r436;
	shf.l.wrap.b32 	%r500, %r499, %r499, 1;
	xor.b32  	%r501, %r472, %r492;
	xor.b32  	%r502, %r501, %r448;
	xor.b32  	%r503, %r502, %r440;
	shf.l.wrap.b32 	%r504, %r503, %r503, 1;
	xor.b32  	%r505, %r476, %r496;
	xor.b32  	%r506, %r505, %r452;
	xor.b32  	%r507, %r506, %r444;
	shf.l.wrap.b32 	%r508, %r507, %r507, 1;
	xor.b32  	%r509, %r480, %r500;
	xor.b32  	%r510, %r509, %r456;
	xor.b32  	%r511, %r510, %r448;
	shf.l.wrap.b32 	%r512, %r511, %r511, 1;
	st.local.v4.u32 	[%rd4+128], {%r500, %r504, %r508, %r512};
	xor.b32  	%r513, %r484, %r504;
	xor.b32  	%r514, %r513, %r460;
	xor.b32  	%r515, %r514, %r452;
	shf.l.wrap.b32 	%r516, %r515, %r515, 1;
	xor.b32  	%r517, %r488, %r508;
	xor.b32  	%r518, %r517, %r464;
	xor.b32  	%r519, %r518, %r456;
	shf.l.wrap.b32 	%r520, %r519, %r519, 1;
	xor.b32  	%r521, %r492, %r512;
	xor.b32  	%r522, %r521, %r468;
	xor.b32  	%r523, %r522, %r460;
	shf.l.wrap.b32 	%r524, %r523, %r523, 1;
	xor.b32  	%r525, %r496, %r516;
	xor.b32  	%r526, %r525, %r472;
	xor.b32  	%r527, %r526, %r464;
	shf.l.wrap.b32 	%r528, %r527, %r527, 1;
	st.local.v4.u32 	[%rd4+144], {%r516, %r520, %r524, %r528};
	xor.b32  	%r529, %r500, %r520;
	xor.b32  	%r530, %r529, %r476;
	xor.b32  	%r531, %r530, %r468;
	shf.l.wrap.b32 	%r532, %r531, %r531, 1;
	xor.b32  	%r533, %r504, %r524;
	xor.b32  	%r534, %r533, %r480;
	xor.b32  	%r535, %r534, %r472;
	shf.l.wrap.b32 	%r536, %r535, %r535, 1;
	xor.b32  	%r537, %r508, %r528;
	xor.b32  	%r538, %r537, %r484;
	xor.b32  	%r539, %r538, %r476;
	shf.l.wrap.b32 	%r540, %r539, %r539, 1;
	xor.b32  	%r541, %r512, %r532;
	xor.b32  	%r542, %r541, %r488;
	xor.b32  	%r543, %r542, %r480;
	shf.l.wrap.b32 	%r544, %r543, %r543, 1;
	st.local.v4.u32 	[%rd4+160], {%r532, %r536, %r540, %r544};
	xor.b32  	%r545, %r516, %r536;
	xor.b32  	%r546, %r545, %r492;
	xor.b32  	%r547, %r546, %r484;
	shf.l.wrap.b32 	%r548, %r547, %r547, 1;
	xor.b32  	%r549, %r520, %r540;
	xor.b32  	%r550, %r549, %r496;
	xor.b32  	%r551, %r550, %r488;
	shf.l.wrap.b32 	%r552, %r551, %r551, 1;
	xor.b32  	%r553, %r524, %r544;
	xor.b32  	%r554, %r553, %r500;
	xor.b32  	%r555, %r554, %r492;
	shf.l.wrap.b32 	%r556, %r555, %r555, 1;
	xor.b32  	%r557, %r528, %r548;
	xor.b32  	%r558, %r557, %r504;
	xor.b32  	%r559, %r558, %r496;
	shf.l.wrap.b32 	%r560, %r559, %r559, 1;
	st.local.v4.u32 	[%rd4+176], {%r548, %r552, %r556, %r560};
	xor.b32  	%r561, %r532, %r552;
	xor.b32  	%r562, %r561, %r508;
	xor.b32  	%r563, %r562, %r500;
	shf.l.wrap.b32 	%r564, %r563, %r563, 1;
	xor.b32  	%r565, %r536, %r556;
	xor.b32  	%r566, %r565, %r512;
	xor.b32  	%r567, %r566, %r504;
	shf.l.wrap.b32 	%r568, %r567, %r567, 1;
	xor.b32  	%r569, %r540, %r560;
	xor.b32  	%r570, %r569, %r516;
	xor.b32  	%r571, %r570, %r508;
	shf.l.wrap.b32 	%r572, %r571, %r571, 1;
	xor.b32  	%r573, %r544, %r564;
	xor.b32  	%r574, %r573, %r520;
	xor.b32  	%r575, %r574, %r512;
	shf.l.wrap.b32 	%r576, %r575, %r575, 1;
	st.local.v4.u32 	[%rd4+192], {%r564, %r568, %r572, %r576};
	xor.b32  	%r577, %r548, %r568;
	xor.b32  	%r578, %r577, %r524;
	xor.b32  	%r579, %r578, %r516;
	shf.l.wrap.b32 	%r580, %r579, %r579, 1;
	xor.b32  	%r581, %r552, %r572;
	xor.b32  	%r582, %r581, %r528;
	xor.b32  	%r583, %r582, %r520;
	shf.l.wrap.b32 	%r584, %r583, %r583, 1;
	xor.b32  	%r585, %r556, %r576;
	xor.b32  	%r586, %r585, %r532;
	xor.b32  	%r587, %r586, %r524;
	shf.l.wrap.b32 	%r588, %r587, %r587, 1;
	xor.b32  	%r589, %r560, %r580;
	xor.b32  	%r590, %r589, %r536;
	xor.b32  	%r591, %r590, %r528;
	shf.l.wrap.b32 	%r592, %r591, %r591, 1;
	st.local.v4.u32 	[%rd4+208], {%r580, %r584, %r588, %r592};
	xor.b32  	%r593, %r564, %r584;
	xor.b32  	%r594, %r593, %r540;
	xor.b32  	%r595, %r594, %r532;
	shf.l.wrap.b32 	%r596, %r595, %r595, 1;
	xor.b32  	%r597, %r568, %r588;
	xor.b32  	%r598, %r597, %r544;
	xor.b32  	%r599, %r598, %r536;
	shf.l.wrap.b32 	%r600, %r599, %r599, 1;
	xor.b32  	%r601, %r572, %r592;
	xor.b32  	%r602, %r601, %r548;
	xor.b32  	%r603, %r602, %r540;
	shf.l.wrap.b32 	%r604, %r603, %r603, 1;
	xor.b32  	%r605, %r576, %r596;
	xor.b32  	%r606, %r605, %r552;
	xor.b32  	%r607, %r606, %r544;
	shf.l.wrap.b32 	%r608, %r607, %r607, 1;
	st.local.v4.u32 	[%rd4+224], {%r596, %r600, %r604, %r608};
	xor.b32  	%r609, %r580, %r600;
	xor.b32  	%r610, %r609, %r556;
	xor.b32  	%r611, %r610, %r548;
	shf.l.wrap.b32 	%r612, %r611, %r611, 1;
	xor.b32  	%r613, %r584, %r604;
	xor.b32  	%r614, %r613, %r560;
	xor.b32  	%r615, %r614, %r552;
	shf.l.wrap.b32 	%r616, %r615, %r615, 1;
	xor.b32  	%r617, %r588, %r608;
	xor.b32  	%r618, %r617, %r564;
	xor.b32  	%r619, %r618, %r556;
	shf.l.wrap.b32 	%r620, %r619, %r619, 1;
	xor.b32  	%r621, %r592, %r612;
	xor.b32  	%r622, %r621, %r568;
	xor.b32  	%r623, %r622, %r560;
	shf.l.wrap.b32 	%r624, %r623, %r623, 1;
	st.local.v4.u32 	[%rd4+240], {%r612, %r616, %r620, %r624};
	xor.b32  	%r625, %r596, %r616;
	xor.b32  	%r626, %r625, %r572;
	xor.b32  	%r627, %r626, %r564;
	shf.l.wrap.b32 	%r628, %r627, %r627, 1;
	xor.b32  	%r629, %r600, %r620;
	xor.b32  	%r630, %r629, %r576;
	xor.b32  	%r631, %r630, %r568;
	shf.l.wrap.b32 	%r632, %r631, %r631, 1;
	xor.b32  	%r633, %r604, %r624;
	xor.b32  	%r634, %r633, %r580;
	xor.b32  	%r635, %r634, %r572;
	shf.l.wrap.b32 	%r636, %r635, %r635, 1;
	xor.b32  	%r637, %r608, %r628;
	xor.b32  	%r638, %r637, %r584;
	xor.b32  	%r639, %r638, %r576;
	shf.l.wrap.b32 	%r640, %r639, %r639, 1;
	st.local.v4.u32 	[%rd4+256], {%r628, %r632, %r636, %r640};
	xor.b32  	%r641, %r612, %r632;
	xor.b32  	%r642, %r641, %r588;
	xor.b32  	%r643, %r642, %r580;
	shf.l.wrap.b32 	%r644, %r643, %r643, 1;
	xor.b32  	%r645, %r616, %r636;
	xor.b32  	%r646, %r645, %r592;
	xor.b32  	%r647, %r646, %r584;
	shf.l.wrap.b32 	%r648, %r647, %r647, 1;
	xor.b32  	%r649, %r620, %r640;
	xor.b32  	%r650, %r649, %r596;
	xor.b32  	%r651, %r650, %r588;
	shf.l.wrap.b32 	%r652, %r651, %r651, 1;
	xor.b32  	%r653, %r624, %r644;
	xor.b32  	%r654, %r653, %r600;
	xor.b32  	%r655, %r654, %r592;
	shf.l.wrap.b32 	%r656, %r655, %r655, 1;
	st.local.v4.u32 	[%rd4+272], {%r644, %r648, %r652, %r656};
	xor.b32  	%r657, %r628, %r648;
	xor.b32  	%r658, %r657, %r604;
	xor.b32  	%r659, %r658, %r596;
	shf.l.wrap.b32 	%r660, %r659, %r659, 1;
	xor.b32  	%r661, %r632, %r652;
	xor.b32  	%r662, %r661, %r608;
	xor.b32  	%r663, %r662, %r600;
	shf.l.wrap.b32 	%r664, %r663, %r663, 1;
	xor.b32  	%r665, %r636, %r656;
	xor.b32  	%r666, %r665, %r612;
	xor.b32  	%r667, %r666, %r604;
	shf.l.wrap.b32 	%r668, %r667, %r667, 1;
	xor.b32  	%r669, %r640, %r660;
	xor.b32  	%r670, %r669, %r616;
	xor.b32  	%r671, %r670, %r608;
	shf.l.wrap.b32 	%r672, %r671, %r671, 1;
	st.local.v4.u32 	[%rd4+288], {%r660, %r664, %r668, %r672};
	xor.b32  	%r673, %r644, %r664;
	xor.b32  	%r674, %r673, %r620;
	xor.b32  	%r675, %r674, %r612;
	shf.l.wrap.b32 	%r676, %r675, %r675, 1;
	xor.b32  	%r677, %r648, %r668;
	xor.b32  	%r678, %r677, %r624;
	xor.b32  	%r679, %r678, %r616;
	shf.l.wrap.b32 	%r680, %r679, %r679, 1;
	xor.b32  	%r681, %r652, %r672;
	xor.b32  	%r682, %r681, %r628;
	xor.b32  	%r683, %r682, %r620;
	shf.l.wrap.b32 	%r684, %r683, %r683, 1;
	xor.b32  	%r685, %r656, %r676;
	xor.b32  	%r686, %r685, %r632;
	xor.b32  	%r687, %r686, %r624;
	shf.l.wrap.b32 	%r688, %r687, %r687, 1;
	st.local.v4.u32 	[%rd4+304], {%r676, %r680, %r684, %r688};
	mov.b32 	%r1280, -1009589776;
	mov.b32 	%r1279, 271733878;
	mov.b32 	%r1278, -1732584194;
	mov.b32 	%r1277, -271733879;
	mov.b32 	%r1276, 1732584193;
	mov.b32 	%r1275, 0;
$L__BB0_146:
	setp.gt.u32 	%p26, %r1275, 19;
	@%p26 bra 	$L__BB0_148;
	and.b32  	%r698, %r1277, %r1278;
	not.b32 	%r699, %r1277;
	and.b32  	%r700, %r1279, %r699;
	or.b32  	%r1281, %r698, %r700;
	mov.b32 	%r1282, 1518500249;
	bra.uni 	$L__BB0_153;
$L__BB0_148:
	setp.gt.u32 	%p27, %r1275, 39;
	@%p27 bra 	$L__BB0_150;
	xor.b32  	%r696, %r1278, %r1279;
	xor.b32  	%r1281, %r696, %r1277;
	mov.b32 	%r1282, 1859775393;
	bra.uni 	$L__BB0_153;
$L__BB0_150:
	setp.gt.u32 	%p28, %r1275, 59;
	@%p28 bra 	$L__BB0_152;
	or.b32  	%r692, %r1278, %r1279;
	and.b32  	%r693, %r1277, %r692;
	and.b32  	%r694, %r1278, %r1279;
	or.b32  	%r1281, %r693, %r694;
	mov.b32 	%r1282, -1894007588;
	bra.uni 	$L__BB0_153;
$L__BB0_152:
	xor.b32  	%r690, %r1278, %r1279;
	xor.b32  	%r1281, %r690, %r1277;
	mov.b32 	%r1282, -899497514;
$L__BB0_153:
	shf.l.wrap.b32 	%r701, %r1276, %r1276, 5;
	mul.wide.u32 	%rd247, %r1275, 4;
	add.s64 	%rd123, %rd4, %rd247;
	ld.local.u32 	%r702, [%rd123];
	add.s32 	%r703, %r701, %r1280;
	add.s32 	%r704, %r703, %r1281;
	add.s32 	%r705, %r704, %r1282;
	add.s32 	%r135, %r705, %r702;
	shf.l.wrap.b32 	%r136, %r1277, %r1277, 30;
	setp.lt.u32 	%p29, %r1275, 19;
	@%p29 bra 	$L__BB0_159;
	setp.lt.u32 	%p30, %r1275, 39;
	@%p30 bra 	$L__BB0_158;
	setp.lt.u32 	%p31, %r1275, 59;
	@%p31 bra 	$L__BB0_157;
	xor.b32  	%r707, %r136, %r1278;
	xor.b32  	%r1283, %r707, %r1276;
	mov.b32 	%r1284, -899497514;
	bra.uni 	$L__BB0_160;
$L__BB0_157:
	or.b32  	%r709, %r136, %r1278;
	and.b32  	%r710, %r1276, %r709;
	and.b32  	%r711, %r136, %r1278;
	or.b32  	%r1283, %r710, %r711;
	mov.b32 	%r1284, -1894007588;
	bra.uni 	$L__BB0_160;
$L__BB0_158:
	xor.b32  	%r713, %r136, %r1278;
	xor.b32  	%r1283, %r713, %r1276;
	mov.b32 	%r1284, 1859775393;
	bra.uni 	$L__BB0_160;
$L__BB0_159:
	and.b32  	%r715, %r1276, %r136;
	not.b32 	%r716, %r1276;
	and.b32  	%r717, %r1278, %r716;
	or.b32  	%r1283, %r715, %r717;
	mov.b32 	%r1284, 1518500249;
$L__BB0_160:
	shf.l.wrap.b32 	%r718, %r135, %r135, 5;
	ld.local.u32 	%r719, [%rd123+4];
	add.s32 	%r720, %r718, %r1279;
	add.s32 	%r721, %r720, %r1283;
	add.s32 	%r722, %r721, %r1284;
	add.s32 	%r143, %r722, %r719;
	shf.l.wrap.b32 	%r1280, %r1276, %r1276, 30;
	setp.lt.u32 	%p32, %r1275, 18;
	@%p32 bra 	$L__BB0_166;
	setp.lt.u32 	%p33, %r1275, 38;
	@%p33 bra 	$L__BB0_165;
	setp.lt.u32 	%p34, %r1275, 58;
	@%p34 bra 	$L__BB0_164;
	xor.b32  	%r724, %r1280, %r136;
	xor.b32  	%r1285, %r724, %r135;
	mov.b32 	%r1286, -899497514;
	bra.uni 	$L__BB0_167;
$L__BB0_164:
	or.b32  	%r726, %r1280, %r136;
	and.b32  	%r727, %r135, %r726;
	and.b32  	%r728, %r1280, %r136;
	or.b32  	%r1285, %r727, %r728;
	mov.b32 	%r1286, -1894007588;
	bra.uni 	$L__BB0_167;
$L__BB0_165:
	xor.b32  	%r730, %r1280, %r136;
	xor.b32  	%r1285, %r730, %r135;
	mov.b32 	%r1286, 1859775393;
	bra.uni 	$L__BB0_167;
$L__BB0_166:
	and.b32  	%r732, %r135, %r1280;
	not.b32 	%r733, %r135;
	and.b32  	%r734, %r136, %r733;
	or.b32  	%r1285, %r732, %r734;
	mov.b32 	%r1286, 1518500249;
$L__BB0_167:
	shf.l.wrap.b32 	%r735, %r143, %r143, 5;
	ld.local.u32 	%r736, [%rd123+8];
	add.s32 	%r737, %r735, %r1278;
	add.s32 	%r738, %r737, %r1285;
	add.s32 	%r739, %r738, %r1286;
	add.s32 	%r1277, %r739, %r736;
	shf.l.wrap.b32 	%r1279, %r135, %r135, 30;
	setp.lt.u32 	%p35, %r1275, 17;
	@%p35 bra 	$L__BB0_173;
	setp.lt.u32 	%p36, %r1275, 37;
	@%p36 bra 	$L__BB0_172;
	setp.lt.u32 	%p37, %r1275, 57;
	@%p37 bra 	$L__BB0_171;
	xor.b32  	%r741, %r1279, %r1280;
	xor.b32  	%r1287, %r741, %r143;
	mov.b32 	%r1288, -899497514;
	bra.uni 	$L__BB0_174;
$L__BB0_171:
	or.b32  	%r743, %r1279, %r1280;
	and.b32  	%r744, %r143, %r743;
	and.b32  	%r745, %r1279, %r1280;
	or.b32  	%r1287, %r744, %r745;
	mov.b32 	%r1288, -1894007588;
	bra.uni 	$L__BB0_174;
$L__BB0_172:
	xor.b32  	%r747, %r1279, %r1280;
	xor.b32  	%r1287, %r747, %r143;
	mov.b32 	%r1288, 1859775393;
	bra.uni 	$L__BB0_174;
$L__BB0_173:
	and.b32  	%r749, %r143, %r1279;
	not.b32 	%r750, %r143;
	and.b32  	%r751, %r1280, %r750;
	or.b32  	%r1287, %r749, %r751;
	mov.b32 	%r1288, 1518500249;
$L__BB0_174:
	shf.l.wrap.b32 	%r752, %r1277, %r1277, 5;
	ld.local.u32 	%r753, [%rd123+12];
	add.s32 	%r754, %r752, %r136;
	add.s32 	%r755, %r754, %r1287;
	add.s32 	%r756, %r755, %r1288;
	add.s32 	%r1276, %r756, %r753;
	shf.l.wrap.b32 	%r1278, %r143, %r143, 30;
	add.s32 	%r1275, %r1275, 4;
	setp.ne.s32 	%p38, %r1275, 80;
	@%p38 bra 	$L__BB0_146;
	setp.lt.s32 	%p39, %r3, 1;
	add.s32 	%r757, %r1276, 1732584193;
	add.s32 	%r758, %r1277, -271733879;
	add.s32 	%r759, %r1278, -1732584194;
	add.s32 	%r760, %r1279, 271733878;
	add.s32 	%r761, %r1280, -1009589776;
	shr.u32 	%r762, %r757, 24;
	shr.u32 	%r763, %r757, 16;
	shr.u32 	%r764, %r757, 8;
	prmt.b32 	%r765, %r764, %r757, 0x3340U;
	prmt.b32 	%r766, %r762, %r763, 0x3340U;
	prmt.b32 	%r767, %r766, %r765, 0x5410U;
	st.local.u32 	[%rd8], %r767;
	shr.u32 	%r768, %r758, 24;
	shr.u32 	%r769, %r758, 16;
	shr.u32 	%r770, %r758, 8;
	prmt.b32 	%r771, %r770, %r758, 0x3340U;
	prmt.b32 	%r772, %r768, %r769, 0x3340U;
	prmt.b32 	%r773, %r772, %r771, 0x5410U;
	st.local.u32 	[%rd8+4], %r773;
	shr.u32 	%r774, %r759, 24;
	shr.u32 	%r775, %r759, 16;
	shr.u32 	%r776, %r759, 8;
	prmt.b32 	%r777, %r776, %r759, 0x3340U;
	prmt.b32 	%r778, %r774, %r775, 0x3340U;
	prmt.b32 	%r779, %r778, %r777, 0x5410U;
	st.local.u32 	[%rd8+8], %r779;
	shr.u32 	%r780, %r760, 24;
	shr.u32 	%r781, %r760, 16;
	shr.u32 	%r782, %r760, 8;
	prmt.b32 	%r783, %r782, %r760, 0x3340U;
	prmt.b32 	%r784, %r780, %r781, 0x3340U;
	prmt.b32 	%r785, %r784, %r783, 0x5410U;
	st.local.u32 	[%rd8+12], %r785;
	shr.u32 	%r786, %r761, 24;
	shr.u32 	%r787, %r761, 16;
	shr.u32 	%r788, %r761, 8;
	prmt.b32 	%r789, %r788, %r761, 0x3340U;
	prmt.b32 	%r790, %r786, %r787, 0x3340U;
	prmt.b32 	%r791, %r790, %r789, 0x5410U;
	st.local.u32 	[%rd8+16], %r791;
	@%p39 bra 	$L__BB0_198;
	setp.lt.s32 	%p40, %r2, 1;
	@%p40 bra 	$L__BB0_182;
	mov.b32 	%r1289, 0;
$L__BB0_178:
	mul.wide.u32 	%rd248, %r1289, 20;
	mov.u64 	%rd249, d_hashes;
	add.s64 	%rd124, %rd249, %rd248;
	mov.b32 	%r1290, 0;
	bra.uni 	$L__BB0_180;
$L__BB0_179:
	add.s32 	%r1290, %r1290, 1;
	setp.eq.s32 	%p43, %r1290, %r2;
	@%p43 bra 	$L__BB0_182;
$L__BB0_180:
	cvt.u64.u32 	%rd250, %r1290;
	add.s64 	%rd251, %rd8, %rd250;
	ld.local.u8 	%rs65, [%rd251];
	add.s64 	%rd252, %rd124, %rd250;
	ld.const.u8 	%rs66, [%rd252];
	setp.eq.s16 	%p41, %rs65, %rs66;
	@%p41 bra 	$L__BB0_179;
	add.s32 	%r1289, %r1289, 1;
	setp.eq.s32 	%p42, %r1289, %r3;
	@%p42 bra 	$L__BB0_198;
	bra.uni 	$L__BB0_178;
$L__BB0_182:
	atom.global.add.u32 	%r166, [%rd2], 1;
	setp.ge.s32 	%p44, %r166, %r175;
	@%p44 bra 	$L__BB0_198;
	@%p3 bra 	$L__BB0_197;
	setp.lt.u32 	%p46, %r1, 16;
	shl.b32 	%r167, %r166, 5;
	mov.b32 	%r1293, 0;
	@%p46 bra 	$L__BB0_187;
	mov.b32 	%r1291, 0;
$L__BB0_186:
	.pragma "nounroll";
	cvt.u64.u32 	%rd253, %r1291;
	add.s64 	%rd254, %rd7, %rd253;
	ld.local.v4.b32 	{%r796, %r797, %r798, %r799}, [%rd254];
	bfe.u32 	%r800, %r799, 24, 8;
	bfe.u32 	%r801, %r799, 16, 8;
	bfe.u32 	%r802, %r799, 8, 8;
	bfe.u32 	%r803, %r799, 0, 8;
	bfe.u32 	%r804, %r798, 24, 8;
	bfe.u32 	%r805, %r798, 16, 8;
	bfe.u32 	%r806, %r798, 8, 8;
	bfe.u32 	%r807, %r798, 0, 8;
	bfe.u32 	%r808, %r797, 24, 8;
	bfe.u32 	%r809, %r797, 16, 8;
	bfe.u32 	%r810, %r797, 8, 8;
	bfe.u32 	%r811, %r797, 0, 8;
	bfe.u32 	%r812, %r796, 24, 8;
	bfe.u32 	%r813, %r796, 16, 8;
	bfe.u32 	%r814, %r796, 8, 8;
	bfe.u32 	%r815, %r796, 0, 8;
	add.s32 	%r816, %r167, %r1291;
	cvt.s64.s32 	%rd255, %r816;
	add.s64 	%rd256, %rd1, %rd255;
	st.global.u8 	[%rd256], %r815;
	st.global.u8 	[%rd256+1], %r814;
	st.global.u8 	[%rd256+2], %r813;
	st.global.u8 	[%rd256+3], %r812;
	st.global.u8 	[%rd256+4], %r811;
	st.global.u8 	[%rd256+5], %r810;
	st.global.u8 	[%rd256+6], %r809;
	st.global.u8 	[%rd256+7], %r808;
	st.global.u8 	[%rd256+8], %r807;
	st.global.u8 	[%rd256+9], %r806;
	st.global.u8 	[%rd256+10], %r805;
	st.global.u8 	[%rd256+11], %r804;
	st.global.u8 	[%rd256+12], %r803;
	st.global.u8 	[%rd256+13], %r802;
	st.global.u8 	[%rd256+14], %r801;
	st.global.u8 	[%rd256+15], %r800;
	add.s32 	%r1291, %r1291, 16;
	setp.ne.s32 	%p47, %r1291, %r101;
	mov.u32 	%r1293, %r101;
	@%p47 bra 	$L__BB0_186;
$L__BB0_187:
	setp.eq.s32 	%p48, %r97, 0;
	@%p48 bra 	$L__BB0_197;
	setp.lt.u32 	%p49, %r98, 7;
	@%p49 bra 	$L__BB0_190;
	cvt.u64.u32 	%rd257, %r1293;
	add.s64 	%rd258, %rd7, %rd257;
	ld.local.u8 	%rs67, [%rd258];
	add.s32 	%r817, %r167, %r1293;
	cvt.s64.s32 	%rd259, %r817;
	add.s64 	%rd260, %rd1, %rd259;
	st.global.u8 	[%rd260], %rs67;
	ld.local.u8 	%rs68, [%rd258+1];
	st.global.u8 	[%rd260+1], %rs68;
	ld.local.u8 	%rs69, [%rd258+2];
	st.global.u8 	[%rd260+2], %rs69;
	ld.local.u8 	%rs70, [%rd258+3];
	st.global.u8 	[%rd260+3], %rs70;
	ld.local.u8 	%rs71, [%rd258+4];
	st.global.u8 	[%rd260+4], %rs71;
	ld.local.u8 	%rs72, [%rd258+5];
	st.global.u8 	[%rd260+5], %rs72;
	ld.local.u8 	%rs73, [%rd258+6];
	st.global.u8 	[%rd260+6], %rs73;
	ld.local.u8 	%rs74, [%rd258+7];
	st.global.u8 	[%rd260+7], %rs74;
	add.s32 	%r1293, %r1293, 8;
$L__BB0_190:
	setp.eq.s32 	%p50, %r99, 0;
	@%p50 bra 	$L__BB0_197;
	setp.lt.u32 	%p51, %r100, 3;
	@%p51 bra 	$L__BB0_193;
	cvt.u64.u32 	%rd261, %r1293;
	add.s64 	%rd262, %rd7, %rd261;
	ld.local.u8 	%rs75, [%rd262];
	add.s32 	%r818, %r167, %r1293;
	cvt.s64.s32 	%rd263, %r818;
	add.s64 	%rd264, %rd1, %rd263;
	st.global.u8 	[%rd264], %rs75;
	ld.local.u8 	%rs76, [%rd262+1];
	st.global.u8 	[%rd264+1], %rs76;
	ld.local.u8 	%rs77, [%rd262+2];
	st.global.u8 	[%rd264+2], %rs77;
	ld.local.u8 	%rs78, [%rd262+3];
	st.global.u8 	[%rd264+3], %rs78;
	add.s32 	%r1293, %r1293, 4;
$L__BB0_193:
	setp.eq.s32 	%p52, %r96, 0;
	@%p52 bra 	$L__BB0_197;
	setp.eq.s32 	%p53, %r96, 1;
	cvt.u64.u32 	%rd265, %r1293;
	add.s64 	%rd125, %rd7, %rd265;
	ld.local.u8 	%rs79, [%rd125];
	add.s32 	%r819, %r167, %r1293;
	cvt.s64.s32 	%rd266, %r819;
	add.s64 	%rd126, %rd1, %rd266;
	st.global.u8 	[%rd126], %rs79;
	@%p53 bra 	$L__BB0_197;
	setp.eq.s32 	%p54, %r96, 2;
	ld.local.u8 	%rs80, [%rd125+1];
	st.global.u8 	[%rd126+1], %rs80;
	@%p54 bra 	$L__BB0_197;
	ld.local.u8 	%rs81, [%rd125+2];
	st.global.u8 	[%rd126+2], %rs81;
$L__BB0_197:
	shl.b32 	%r820, %r166, 5;
	add.s32 	%r821, %r820, %r1;
	cvt.s64.s32 	%rd267, %r821;
	add.s64 	%rd268, %rd1, %rd267;
	mov.b16 	%rs82, 0;
	st.global.u8 	[%rd268], %rs82;
$L__BB0_198:
	add.s64 	%rd406, %rd406, %rd10;
	setp.lt.u64 	%p55, %rd406, %rd128;
	@%p55 bra 	$L__BB0_102;
$L__BB0_199:
	ret;

}


// ===== COMPILED SASS (sm_100) =====

	.target	sm_100

	.elftype	@"ET_EXEC"


//--------------------- .note.nv.tkinfo           --------------------------
	.section	.note.nv.tkinfo,"",@"SHT_NOTE"
	.sectionflags	@"SHF_NOTE_NV_TKINFO"
	.tkinfo
        /*0018*/ 	.word	0x00000002
        /*0030*/ 	.string	""
        /*0030*/ 	.string	"ptxas"
        /*0030*/ 	.string	"Cuda compilation tools, release 13.0, V13.0.88"
        /*0030*/ 	.string	"Build cuda_13.0.r13.0/compiler.36424714_0"
        /*0030*/ 	.string	"-arch sm_100 -m 64 "



//--------------------- .note.nv.cuinfo           --------------------------
	.section	.note.nv.cuinfo,"",@"SHT_NOTE"
	.sectionflags	@"SHF_NOTE_NV_CUINFO"
        /*0018*/ 	.short	0x0002
        /*001a*/ 	.short	0x0064
        /*001c*/ 	.short	0x0082
	.zero		2


//--------------------- .nv.info                  --------------------------
	.section	.nv.info,"",@"SHT_CUDA_INFO"
	.align	4


	//----- nvinfo : EIATTR_REGCOUNT
	.align		4
        /*0000*/ 	.byte	0x04, 0x2f
        /*0002*/ 	.short	(.L_7 - .L_6)
	.align		4
.L_6:
        /*0004*/ 	.word	index@(_Z12crack_kernelmPciPi)
        /*0008*/ 	.word	0x00000028


	//----- nvinfo : EIATTR_FRAME_SIZE
	.align		4
.L_7:
        /*000c*/ 	.byte	0x04, 0x11
        /*000e*/ 	.short	(.L_9 - .L_8)
	.align		4
.L_8:
        /*0010*/ 	.word	index@($__internal_1_$__cuda_sm20_rem_u64)
        /*0014*/ 	.word	0x00000300


	//----- nvinfo : EIATTR_FRAME_SIZE
	.align		4
.L_9:
        /*0018*/ 	.byte	0x04, 0x11
        /*001a*/ 	.short	(.L_11 - .L_10)
	.align		4
.L_10:
        /*001c*/ 	.word	index@($__internal_0_$__cuda_sm20_div_u64)
        /*0020*/ 	.word	0x00000300


	//----- nvinfo : EIATTR_FRAME_SIZE
	.align		4
.L_11:
        /*0024*/ 	.byte	0x04, 0x11
        /*0026*/ 	.short	(.L_13 - .L_12)
	.align		4
.L_12:
        /*0028*/ 	.word	index@(_Z12crack_kernelmPciPi)
        /*002c*/ 	.word	0x00000300


	//----- nvinfo : EIATTR_MIN_STACK_SIZE
	.align		4
.L_13:
        /*0030*/ 	.byte	0x04, 0x12
        /*0032*/ 	.short	(.L_15 - .L_14)
	.align		4
.L_14:
        /*0034*/ 	.word	index@(_Z12crack_kernelmPciPi)
        /*0038*/ 	.word	0x00000300
.L_15:


//--------------------- .nv.compat                --------------------------
	.section	.nv.compat,"",@"SHT_CUDA_COMPAT_INFO"
	.align	4
        /*0000*/ 	.byte	0x02, 0x09, 0x00, 0x00, 0x02, 0x02, 0x01, 0x00, 0x02, 0x05, 0x05, 0x00, 0x03, 0x07, 0x01, 0x01
        /*0010*/ 	.byte	0x02, 0x03, 0x00, 0x00, 0x02, 0x06, 0x01, 0x00, 0x04, 0x0b, 0x08, 0x00, 0x09, 0x00, 0x00, 0x00
        /*0020*/ 	.byte	0x00, 0x00, 0x00, 0x00


//--------------------- .nv.info._Z12crack_kernelmPciPi --------------------------
	.section	.nv.info._Z12crack_kernelmPciPi,"",@"SHT_CUDA_INFO"
	.sectionflags	@""
	.align	4


	//----- nvinfo : EIATTR_CUDA_API_VERSION
	.align		4
        /*0000*/ 	.byte	0x04, 0x37
        /*0002*/ 	.short	(.L_17 - .L_16)
.L_16:
        /*0004*/ 	.word	0x00000082


	//----- nvinfo : EIATTR_KPARAM_INFO
	.align		4
.L_17:
        /*0008*/ 	.byte	0x04, 0x17
        /*000a*/ 	.short	(.L_19 - .L_18)
.L_18:
        /*000c*/ 	.word	0x00000000
        /*0010*/ 	.short	0x0003
        /*0012*/ 	.short	0x0018
        /*0014*/ 	.byte	0x00, 0xf5, 0x21, 0x00


	//----- nvinfo : EIATTR_KPARAM_INFO
	.align		4
.L_19:
        /*0018*/ 	.byte	0x04, 0x17
        /*001a*/ 	.short	(.L_21 - .L_20)
.L_20:
        /*001c*/ 	.word	0x00000000
        /*0020*/ 	.short	0x0002
        /*0022*/ 	.short	0x0010
        /*0024*/ 	.byte	0x00, 0xf0, 0x11, 0x00


	//----- nvinfo : EIATTR_KPARAM_INFO
	.align		4
.L_21:
        /*0028*/ 	.byte	0x04, 0x17
        /*002a*/ 	.short	(.L_23 - .L_22)
.L_22:
        /*002c*/ 	.word	0x00000000
        /*0030*/ 	.short	0x0001
        /*0032*/ 	.short	0x0008
        /*0034*/ 	.byte	0x00, 0xf5, 0x21, 0x00


	//----- nvinfo : EIATTR_KPARAM_INFO
	.align		4
.L_23:
        /*0038*/ 	.byte	0x04, 0x17
        /*003a*/ 	.short	(.L_25 - .L_24)
.L_24:
        /*003c*/ 	.word	0x00000000
        /*0040*/ 	.short	0x0000
        /*0042*/ 	.short	0x0000
        /*0044*/ 	.byte	0x00, 0xf0, 0x21, 0x00


	//----- nvinfo : EIATTR_SPARSE_MMA_MASK
	.align		4
.L_25:
        /*0048*/ 	.byte	0x03, 0x50
        /*004a*/ 	.short	0x0000


	//----- nvinfo : EIATTR_MAXREG_COUNT
	.align		4
        /*004c*/ 	.byte	0x03, 0x1b
        /*004e*/ 	.short	0x00ff


	//----- nvinfo : EIATTR_MERCURY_ISA_VERSION
	.align		4
        /*0050*/ 	.byte	0x03, 0x5f
        /*0052*/ 	.short	0x0101


	//----- nvinfo : EIATTR_INT_WARP_WIDE_INSTR_OFFSETS
	.align		4
        /*0054*/ 	.byte	0x04, 0x31
        /*0056*/ 	.short	(.L_27 - .L_26)


	//   ....[0]....
.L_26:
        /*0058*/ 	.word	0x00003890


	//   ....[1]....
        /*005c*/ 	.word	0x00003930


	//   ....[2]....
        /*0060*/ 	.word	0x00007cd0


	//   ....[3]....
        /*0064*/ 	.word	0x00007d70


	//----- nvinfo : EIATTR_VRC_CTA_INIT_COUNT
	.align		4
.L_27:
        /*0068*/ 	.byte	0x02, 0x4a
	.zero		1
	.zero		1


	//----- nvinfo : EIATTR_EXIT_INSTR_OFFSETS
	.align		4
        /*006c*/ 	.byte	0x04, 0x1c
        /*006e*/ 	.short	(.L_29 - .L_28)


	//   ....[0]....
.L_28:
        /*0070*/ 	.word	0x000000f0


	//   ....[1]....
        /*0074*/ 	.word	0x000041c0


	//   ....[2]....
        /*0078*/ 	.word	0x000085e0


	//----- nvinfo : EIATTR_CRS_STACK_SIZE
	.align		4
.L_29:
        /*007c*/ 	.byte	0x04, 0x1e
        /*007e*/ 	.short	(.L_31 - .L_30)
.L_30:
        /*0080*/ 	.word	0x00000000


	//----- nvinfo : EIATTR_CBANK_PARAM_SIZE
	.align		4
.L_31:
        /*0084*/ 	.byte	0x03, 0x19
        /*0086*/ 	.short	0x0020


	//----- nvinfo : EIATTR_PARAM_CBANK
	.align		4
        /*0088*/ 	.byte	0x04, 0x0a
        /*008a*/ 	.short	(.L_33 - .L_32)
	.align		4
.L_32:
        /*008c*/ 	.word	index@(.nv.constant0._Z12crack_kernelmPciPi)
        /*0090*/ 	.short	0x0380
        /*0092*/ 	.short	0x0020


	//----- nvinfo : EIATTR_SW_WAR
	.align		4
.L_33:
        /*0094*/ 	.byte	0x04, 0x36
        /*0096*/ 	.short	(.L_35 - .L_34)
.L_34:
        /*0098*/ 	.word	0x00000008
.L_35:


//--------------------- .nv.callgraph             --------------------------
	.section	.nv.callgraph,"",@"SHT_CUDA_CALLGRAPH"
	.align	4
	.sectionentsize	8
	.align		4
        /*0000*/ 	.word	0x00000000
	.align		4
        /*0004*/ 	.word	0xffffffff
	.align		4
        /*0008*/ 	.word	0x00000000
	.align		4
        /*000c*/ 	.word	0xfffffffe
	.align		4
        /*0010*/ 	.word	0x00000000
	.align		4
        /*0014*/ 	.word	0xfffffffd
	.align		4
        /*0018*/ 	.word	0x00000000
	.align		4
        /*001c*/ 	.word	0xfffffffc


//--------------------- .nv.constant3             --------------------------
	.section	.nv.constant3,"a",@progbits
	.align	4
.nv.constant3:
	.type		d_charsets,@object
	.size		d_charsets,(d_charset_lens - d_charsets)
d_charsets:
	.zero		4096
	.type		d_charset_lens,@object
	.size		d_charset_lens,(d_hashes - d_charset_lens)
d_charset_lens:
	.zero		128
	.type		d_hashes,@object
	.size		d_hashes,(d_num_hashes - d_hashes)
d_hashes:
	.zero		20480
	.type		d_num_hashes,@object
	.size		d_num_hashes,(d_hash_len - d_num_hashes)
d_num_hashes:
	.zero		4
	.type		d_hash_len,@object
	.size		d_hash_len,(d_pwd_len - d_hash_len)
d_hash_len:
	.zero		4
	.type		d_pwd_len,@object
	.size		d_pwd_len,(.L_5 - d_pwd_len)
d_pwd_len:
	.zero		4
.L_5:


//--------------------- .text._Z12crack_kernelmPciPi --------------------------
	.section	.text._Z12crack_kernelmPciPi,"ax",@progbits
	.align	128
        .global         _Z12crack_kernelmPciPi
        .type           _Z12crack_kernelmPciPi,@function
        .size           _Z12crack_kernelmPciPi,(.L_x_118 - _Z12crack_kernelmPciPi)
        .other          _Z12crack_kernelmPciPi,@"STO_CUDA_ENTRY STV_DEFAULT"
_Z12crack_kernelmPciPi:
.text._Z12crack_kernelmPciPi:
[----:B------:R-:W0:Y:S01]  /*0000*/  LDC R1, c[0x0][0x37c] ;  /* 0x0000df00ff017b82 */ /* 0x000e220000000800 */
[----:B------:R-:W1:Y:S01]  /*0010*/  S2R R2, SR_TID.X ;  /* 0x0000000000027919 */ /* 0x000e620000002100 */
[----:B------:R-:W2:Y:S06]  /*0020*/  LDCU UR6, c[0x0][0x360] ;  /* 0x00006c00ff0677ac */ /* 0x000eac0008000800 */
[----:B------:R-:W1:Y:S01]  /*0030*/  S2UR UR4, SR_CTAID.X ;  /* 0x00000000000479c3 */ /* 0x000e620000002500 */
[----:B------:R-:W-:Y:S01]  /*0040*/  IMAD.MOV.U32 R3, RZ, RZ, RZ ;  /* 0x000000ffff037224 */ /* 0x000fe200078e00ff */
[----:B------:R-:W3:Y:S01]  /*0050*/  LDCU.64 UR8, c[0x0][0x380] ;  /* 0x00007000ff0877ac */ /* 0x000ee20008000a00 */
[----:B0-----:R-:W-:-:S05]  /*0060*/  VIADD R1, R1, 0xfffffd00 ;  /* 0xfffffd0001017836 */ /* 0x001fca0000000000 */
[----:B------:R-:W1:Y:S01]  /*0070*/  LDC R33, c[0x0][0x360] ;  /* 0x0000d800ff217b82 */ /* 0x000e620000000800 */
[----:B------:R-:W2:Y:S01]  /*0080*/  LDCU UR7, c[0x0][0x370] ;  /* 0x00006e00ff0777ac */ /* 0x000ea20008000800 */
[C---:B------:R-:W-:Y:S02]  /*0090*/  R2UR UR20, R1.reuse ;  /* 0x00000000011472ca */ /* 0x040fe400000e0000 */
[----:B------:R-:W-:Y:S01]  /*00a0*/  R2UR UR12, R1 ;  /* 0x00000000010c72ca */ /* 0x000fe200000e0000 */
[----:B--2---:R-:W-:Y:S01]  /*00b0*/  UIMAD.WIDE.U32 UR6, UR7, UR6, URZ ;  /* 0x00000006070672a5 */ /* 0x004fe2000f8e00ff */
[----:B-1----:R-:W-:-:S03]  /*00c0*/  IMAD.WIDE.U32 R32, R33, UR4, R2 ;  /* 0x0000000421207c25 */ /* 0x002fc6000f8e0002 */
[----:B---3--:R-:W-:-:S04]  /*00d0*/  ISETP.GE.U32.AND P0, PT, R32, UR8, PT ;  /* 0x0000000820007c0c */ /* 0x008fc8000bf06070 */
[----:B------:R-:W-:-:S13]  /*00e0*/  ISETP.GE.U32.AND.EX P0, PT, R33, UR9, PT, P0 ;  /* 0x0000000921007c0c */ /* 0x000fda000bf06100 */
[----:B------:R-:W-:Y:S05]  /*00f0*/  @P0 EXIT ;  /* 0x000000000000094d */ /* 0x000fea0003800000 */
[----:B------:R-:W0:Y:S01]  /*0100*/  LDCU UR4, c[0x3][0x6084] ;  /* 0x00cc1080ff0477ac */ /* 0x000e220008000800 */
[----:B------:R-:W-:Y:S01]  /*0110*/  IMAD.MOV.U32 R0, RZ, RZ, R32 ;  /* 0x000000ffff007224 */ /* 0x000fe200078e0020 */
[----:B------:R-:W1:Y:S01]  /*0120*/  LDCU UR5, c[0x3][0x6088] ;  /* 0x00cc1100ff0577ac */ /* 0x000e620008000800 */
[----:B------:R-:W2:Y:S01]  /*0130*/  LDCU.64 UR18, c[0x0][0x358] ;  /* 0x00006b00ff1277ac */ /* 0x000ea20008000a00 */
[----:B------:R-:W-:Y:S02]  /*0140*/  UIADD3 UR21, UPT, UPT, UR12, 0x80, URZ ;  /* 0x000000800c157890 */ /* 0x000fe4000fffe0ff */
[----:B0-----:R-:W-:Y:S02]  /*0150*/  UISETP.NE.AND UP0, UPT, UR4, 0x10, UPT ;  /* 0x000000100400788c */ /* 0x001fe4000bf05270 */
[----:B-1----:R-:W-:Y:S02]  /*0160*/  UIADD3 UR17, UPT, UPT, UR12, UR5, URZ ;  /* 0x000000050c117290 */ /* 0x002fe4000fffe0ff */
[----:B------:R-:W-:-:S05]  /*0170*/  UIMAD.WIDE UR14, UR5, 0x8, URZ ;  /* 0x00000008050e78a5 */ /* 0x000fca000f8e02ff */
[----:B--2---:R-:W-:Y:S07]  /*0180*/  BRA.U UP0, `(.L_x_0) ;  /* 0x0000004100107547 */ /* 0x004fee000b800000 */
[----:B------:R-:W-:Y:S02]  /*0190*/  USHF.R.U64 UR24, UR14, 0x8, UR15 ;  /* 0x000000080e187899 */ /* 0x000fe4000800120f */
[----:B------:R-:W-:Y:S01]  /*01a0*/  IMAD.U32 R3, RZ, RZ, UR15 ;  /* 0x0000000fff037e24 */ /* 0x000fe2000f8e00ff */
[----:B------:R-:W-:Y:S01]  /*01b0*/  USHF.R.U32.HI UR27, URZ, 0x8, UR15 ;  /* 0x00000008ff1b7899 */ /* 0x000fe2000801160f */
[----:B------:R-:W-:Y:S01]  /*01c0*/  BSSY B0, `(.L_x_1) ;  /* 0x00003ff000007945 */ /* 0x000fe20003800000 */
[----:B------:R-:W-:Y:S01]  /*01d0*/  USHF.L.U32 UR4, UR24, 0x8, URZ ;  /* 0x0000000818047899 */ /* 0x000fe200080006ff */
[----:B------:R-:W-:Y:S01]  /*01e0*/  IMAD.U32 R2, RZ, RZ, UR14 ;  /* 0x0000000eff027e24 */ /* 0x000fe2000f8e00ff */
[----:B------:R-:W-:Y:S01]  /*01f0*/  USHF.L.U32 UR8, UR27, 0x8, URZ ;  /* 0x000000081b087899 */ /* 0x000fe200080006ff */
[----:B------:R-:W-:Y:S01]  /*0200*/  PRMT R32, R3, 0x7610, R32 ;  /* 0x0000761003207816 */ /* 0x000fe20000000020 */
[----:B------:R-:W-:Y:S02]  /*0210*/  USHF.R.U64 UR25, UR14, 0x10, UR15 ;  /* 0x000000100e197899 */ /* 0x000fe4000800120f */
[----:B------:R-:W-:-:S02]  /*0220*/  USHF.R.U32.HI UR28, URZ, 0x10, UR15 ;  /* 0x00000010ff1c7899 */ /* 0x000fc4000801160f */
[----:B------:R-:W-:Y:S02]  /*0230*/  ULOP3.LUT UR4, UR4, 0xff00, URZ, 0xc0, !UPT ;  /* 0x0000ff0004047892 */ /* 0x000fe4000f8ec0ff */
[----:B------:R-:W-:Y:S02]  /*0240*/  ULOP3.LUT UR8, UR8, 0xff00, URZ, 0xc0, !UPT ;  /* 0x0000ff0008087892 */ /* 0x000fe4000f8ec0ff */
[----:B------:R-:W-:Y:S02]  /*0250*/  USHF.L.U32 UR9, UR25, 0x10, URZ ;  /* 0x0000001019097899 */ /* 0x000fe400080006ff */
[----:B------:R-:W-:Y:S02]  /*0260*/  USHF.L.U32 UR11, UR28, 0x10, URZ ;  /* 0x000000101c0b7899 */ /* 0x000fe400080006ff */
[----:B------:R-:W-:Y:S02]  /*0270*/  ULOP3.LUT UR4, UR4, 0xf8, UR14, 0xf8, !UPT ;  /* 0x000000f804047892 */ /* 0x000fe4000f8ef80e */
[----:B------:R-:W-:-:S02]  /*0280*/  ULOP3.LUT UR10, UR8, 0xff, UR15, 0xf8, !UPT ;  /* 0x000000ff080a7892 */ /* 0x000fc4000f8ef80f */
[----:B------:R-:W-:Y:S02]  /*0290*/  USHF.R.U64 UR26, UR14, 0x18, UR15 ;  /* 0x000000180e1a7899 */ /* 0x000fe4000800120f */
[----:B------:R-:W-:Y:S02]  /*02a0*/  USHF.R.U32.HI UR29, URZ, 0x18, UR15 ;  /* 0x00000018ff1d7899 */ /* 0x000fe4000801160f */
[----:B------:R-:W-:Y:S02]  /*02b0*/  ULOP3.LUT UR9, UR4, 0xff0000, UR9, 0xf8, !UPT ;  /* 0x00ff000004097892 */ /* 0x000fe4000f8ef809 */
[----:B------:R-:W-:Y:S02]  /*02c0*/  ULOP3.LUT UR10, UR10, 0xff0000, UR11, 0xf8, !UPT ;  /* 0x00ff00000a0a7892 */ /* 0x000fe4000f8ef80b */
[----:B------:R-:W-:Y:S02]  /*02d0*/  ULOP3.LUT UR23, UR5, 0x3, URZ, 0xc0, !UPT ;  /* 0x0000000305177892 */ /* 0x000fe4000f8ec0ff */
[----:B------:R-:W-:-:S02]  /*02e0*/  ULOP3.LUT UR22, UR5, 0xf, URZ, 0xc0, !UPT ;  /* 0x0000000f05167892 */ /* 0x000fc4000f8ec0ff */
[----:B------:R-:W-:Y:S02]  /*02f0*/  ULOP3.LUT UR21, UR5, 0x7, URZ, 0xc0, !UPT ;  /* 0x0000000705157892 */ /* 0x000fe4000f8ec0ff */
[----:B------:R-:W-:Y:S02]  /*0300*/  ULOP3.LUT UR5, UR5, 0x7ffffff0, URZ, 0xc0, !UPT ;  /* 0x7ffffff005057892 */ /* 0x000fe4000f8ec0ff */
[----:B------:R-:W-:Y:S02]  /*0310*/  UIADD3 UR8, UPT, UPT, UR12, 0x2c0, URZ ;  /* 0x000002c00c087890 */ /* 0x000fe4000fffe0ff */
[----:B------:R-:W-:Y:S02]  /*0320*/  ULEA UR9, UR26, UR9, 0x18 ;  /* 0x000000091a097291 */ /* 0x000fe4000f8ec0ff */
[----:B------:R-:W-:-:S12]  /*0330*/  ULEA UR10, UR29, UR10, 0x18 ;  /* 0x0000000a1d0a7291 */ /* 0x000fd8000f8ec0ff */
.L_x_58:
[----:B0-----:R-:W0:Y:S01]  /*0340*/  LDC R3, c[0x3][0x6088] ;  /* 0x00d82200ff037b82 */ /* 0x001e220000000800 */
[----:B------:R-:W-:Y:S05]  /*0350*/  YIELD ;  /* 0x0000000000007946 */ /* 0x000fea0003800000 */
[----:B0-----:R-:W-:-:S13]  /*0360*/  ISETP.GE.AND P2, PT, R3, 0x1, PT ;  /* 0x000000010300780c */ /* 0x001fda0003f46270 */
[----:B-1234-:R-:W-:Y:S05]  /*0370*/  @!P2 BRA `(.L_x_2) ;  /* 0x000000180034a947 */ /* 0x01efea0003800000 */
[----:B------:R-:W0:Y:S01]  /*0380*/  LDCU UR4, c[0x3][0x6088] ;  /* 0x00cc1100ff0477ac */ /* 0x000e220008000800 */
[C---:B------:R-:W-:Y:S01]  /*0390*/  VIADD R19, R3.reuse, 0xffffffff ;  /* 0xffffffff03137836 */ /* 0x040fe20000000000 */
[----:B------:R-:W-:Y:S01]  /*03a0*/  LOP3.LUT R2, R3, 0x7ffffffc, RZ, 0xc0, !PT ;  /* 0x7ffffffc03027812 */ /* 0x000fe200078ec0ff */
[----:B------:R-:W-:Y:S02]  /*03b0*/  IMAD.MOV.U32 R6, RZ, RZ, R0 ;  /* 0x000000ffff067224 */ /* 0x000fe400078e0000 */
[----:B------:R-:W-:Y:S01]  /*03c0*/  IMAD.MOV.U32 R9, RZ, RZ, R33 ;  /* 0x000000ffff097224 */ /* 0x000fe200078e0021 */
[----:B------:R-:W-:Y:S01]  /*03d0*/  ISETP.GE.U32.AND P0, PT, R19, 0x3, PT ;  /* 0x000000031300780c */ /* 0x000fe20003f06070 */
[----:B------:R-:W-:Y:S02]  /*03e0*/  IMAD.MOV R17, RZ, RZ, -R2 ;  /* 0x000000ffff117224 */ /* 0x000fe400078e0a02 */
[----:B0-----:R-:W-:-:S10]  /*03f0*/  IMAD.U32 R2, RZ, RZ, UR4 ;  /* 0x00000004ff027e24 */ /* 0x001fd4000f8e00ff */
[----:B------:R-:W-:Y:S05]  /*0400*/  @!P0 BRA `(.L_x_3) ;  /* 0x0000000800ec8947 */ /* 0x000fea0003800000 */
[----:B------:R-:W-:-:S07]  /*0410*/  VIADD R2, R3, 0xfffffffe ;  /* 0xfffffffe03027836 */ /* 0x000fce0000000000 */
.L_x_16:
[----:B0-----:R-:W-:Y:S01]  /*0420*/  VIADD R4, R2, 0x1 ;  /* 0x0000000102047836 */ /* 0x001fe20000000000 */
[----:B------:R-:W-:Y:S01]  /*0430*/  UMOV UR4, 0x1000 ;  /* 0x0000100000047882 */ /* 0x000fe20000000000 */
[----:B------:R-:W-:Y:S01]  /*0440*/  BSSY.RECONVERGENT B1, `(.L_x_4) ;  /* 0x0000026000017945 */ /* 0x000fe20003800200 */
[----:B------:R-:W-:Y:S02]  /*0450*/  IMAD.MOV.U32 R13, RZ, RZ, R2 ;  /* 0x000000ffff0d7224 */ /* 0x000fe400078e0002 */
[----:B------:R-:W-:-:S06]  /*0460*/  LEA R18, R4, UR4, 0x2 ;  /* 0x0000000404127c11 */ /* 0x000fcc000f8e10ff */
[----:B------:R-:W0:Y:S02]  /*0470*/  LDC R18, c[0x3][R18] ;  /* 0x00c0000012127b82 */ /* 0x000e240000000800 */
[----:B0-----:R-:W-:-:S04]  /*0480*/  SHF.R.S32.HI R8, RZ, 0x1f, R18 ;  /* 0x0000001fff087819 */ /* 0x001fc80000011412 */
[----:B------:R-:W-:-:S04]  /*0490*/  LOP3.LUT R3, R9, R8, RZ, 0xfc, !PT ;  /* 0x0000000809037212 */ /* 0x000fc800078efcff */
[----:B------:R-:W-:-:S13]  /*04a0*/  ISETP.NE.U32.AND P0, PT, R3, RZ, PT ;  /* 0x000000ff0300720c */ /* 0x000fda0003f05070 */
[----:B------:R-:W-:Y:S05]  /*04b0*/  @P0 BRA `(.L_x_5) ;  /* 0x0000000000580947 */ /* 0x000fea0003800000 */
[----:B------:R-:W0:Y:S01]  /*04c0*/  I2F.U32.RP R3, R18 ;  /* 0x0000001200037306 */ /* 0x000e220000209000 */
[----:B------:R-:W-:Y:S01]  /*04d0*/  IMAD.MOV R5, RZ, RZ, -R18 ;  /* 0x000000ffff057224 */ /* 0x000fe200078e0a12 */
[----:B------:R-:W-:Y:S01]  /*04e0*/  ISETP.NE.U32.AND P3, PT, R18, RZ, PT ;  /* 0x000000ff1200720c */ /* 0x000fe20003f65070 */
[----:B------:R-:W-:-:S05]  /*04f0*/  IMAD.MOV.U32 R15, RZ, RZ, RZ ;  /* 0x000000ffff0f7224 */ /* 0x000fca00078e00ff */
[----:B0-----:R-:W0:Y:S02]  /*0500*/  MUFU.RCP R3, R3 ;  /* 0x0000000300037308 */ /* 0x001e240000001000 */
[----:B0-----:R-:W-:-:S06]  /*0510*/  VIADD R8, R3, 0xffffffe ;  /* 0x0ffffffe03087836 */ /* 0x001fcc0000000000 */
[----:B------:R0:W1:Y:S02]  /*0520*/  F2I.FTZ.U32.TRUNC.NTZ R9, R8 ;  /* 0x0000000800097305 */ /* 0x000064000021f000 */
[----:B0-----:R-:W-:Y:S02]  /*0530*/  IMAD.MOV.U32 R8, RZ, RZ, RZ ;  /* 0x000000ffff087224 */ /* 0x001fe400078e00ff */
[----:B-1----:R-:W-:-:S04]  /*0540*/  IMAD R5, R5, R9, RZ ;  /* 0x0000000905057224 */ /* 0x002fc800078e02ff */
[----:B------:R-:W-:-:S06]  /*0550*/  IMAD.HI.U32 R9, R9, R5, R8 ;  /* 0x0000000509097227 */ /* 0x000fcc00078e0008 */
[----:B------:R-:W-:-:S04]  /*0560*/  IMAD.HI.U32 R14, R9, R6, RZ ;  /* 0x00000006090e7227 */ /* 0x000fc800078e00ff */
[----:B------:R-:W-:-:S04]  /*0570*/  IMAD.MOV R5, RZ, RZ, -R14 ;  /* 0x000000ffff057224 */ /* 0x000fc800078e0a0e */
[----:B------:R-:W-:-:S05]  /*0580*/  IMAD R5, R18, R5, R6 ;  /* 0x0000000512057224 */ /* 0x000fca00078e0206 */
[----:B------:R-:W-:-:S13]  /*0590*/  ISETP.GE.U32.AND P0, PT, R5, R18, PT ;  /* 0x000000120500720c */ /* 0x000fda0003f06070 */
[----:B------:R-:W-:Y:S02]  /*05a0*/  @P0 IMAD.IADD R5, R5, 0x1, -R18 ;  /* 0x0000000105050824 */ /* 0x000fe400078e0a12 */
[----:B------:R-:W-:-:S03]  /*05b0*/  @P0 VIADD R14, R14, 0x1 ;  /* 0x000000010e0e0836 */ /* 0x000fc60000000000 */
[----:B------:R-:W-:-:S13]  /*05c0*/  ISETP.GE.U32.AND P1, PT, R5, R18, PT ;  /* 0x000000120500720c */ /* 0x000fda0003f26070 */
[----:B------:R-:W-:Y:S01]  /*05d0*/  @P1 VIADD R14, R14, 0x1 ;  /* 0x000000010e0e1836 */ /* 0x000fe20000000000 */
[----:B------:R-:W-:-:S05]  /*05e0*/  @!P3 LOP3.LUT R14, RZ, R18, RZ, 0x33, !PT ;  /* 0x00000012ff0eb212 */ /* 0x000fca00078e33ff */
[----:B------:R-:W-:-:S04]  /*05f0*/  IMAD.MOV R3, RZ, RZ, -R14 ;  /* 0x000000ffff037224 */ /* 0x000fc800078e0a0e */
[----:B------:R-:W-:Y:S01]  /*0600*/  IMAD R3, R18, R3, R6 ;  /* 0x0000000312037224 */ /* 0x000fe200078e0206 */
[----:B------:R-:W-:Y:S06]  /*0610*/  BRA `(.L_x_6) ;  /* 0x0000000000207947 */ /* 0x000fec0003800000 */
.L_x_5:
[----:B------:R-:W-:Y:S01]  /*0620*/  IMAD.MOV.U32 R3, RZ, RZ, R8 ;  /* 0x000000ffff037224 */ /* 0x000fe200078e0008 */
[----:B------:R-:W-:Y:S01]  /*0630*/  MOV R8, 0x660 ;  /* 0x0000066000087802 */ /* 0x000fe20000000f00 */
[----:B------:R-:W-:-:S07]  /*0640*/  IMAD.MOV.U32 R12, RZ, RZ, R6 ;  /* 0x000000ffff0c7224 */ /* 0x000fce00078e0006 */
[----:B------:R-:W-:Y:S05]  /*0650*/  CALL.REL.NOINC `($__internal_0_$__cuda_sm20_div_u64) ;  /* 0x0000007c00e47944 */ /* 0x000fea0003c00000 */
[--C-:B------:R-:W-:Y:S02]  /*0660*/  IMAD.MOV R3, RZ, RZ, -R10.reuse ;  /* 0x000000ffff037224 */ /* 0x100fe400078e0a0a */
[----:B------:R-:W-:Y:S02]  /*0670*/  IMAD.MOV.U32 R14, RZ, RZ, R10 ;  /* 0x000000ffff0e7224 */ /* 0x000fe400078e000a */
[----:B------:R-:W-:Y:S02]  /*0680*/  IMAD R3, R18, R3, R6 ;  /* 0x0000000312037224 */ /* 0x000fe400078e0206 */
[----:B------:R-:W-:-:S07]  /*0690*/  IMAD.MOV.U32 R15, RZ, RZ, R11 ;  /* 0x000000ffff0f7224 */ /* 0x000fce00078e000b */
.L_x_6:
[----:B------:R-:W-:Y:S05]  /*06a0*/  BSYNC.RECONVERGENT B1 ;  /* 0x0000000000017941 */ /* 0x000fea0003800200 */
.L_x_4:
[----:B------:R-:W-:Y:S01]  /*06b0*/  IMAD R3, R4, 0x80, R3 ;  /* 0x0000008004037824 */ /* 0x000fe200078e0203 */
[----:B------:R-:W-:Y:S01]  /*06c0*/  UMOV UR4, 0x1000 ;  /* 0x0000100000047882 */ /* 0x000fe20000000000 */
[----:B------:R-:W-:Y:S01]  /*06d0*/  IMAD.IADD R6, R1, 0x1, R4 ;  /* 0x0000000101067824 */ /* 0x000fe200078e0204 */
[----:B------:R-:W-:Y:S01]  /*06e0*/  LEA R18, R2, UR4, 0x2 ;  /* 0x0000000402127c11 */ /* 0x000fe2000f8e10ff */
[----:B------:R-:W-:Y:S02]  /*06f0*/  BSSY.RECONVERGENT B1, `(.L_x_7) ;  /* 0x0000029000017945 */ /* 0x000fe40003800200 */
[----:B------:R-:W0:Y:S08]  /*0700*/  LDC.U8 R3, c[0x3][R3] ;  /* 0x00c0000003037b82 */ /* 0x000e300000000000 */
[----:B------:R-:W1:Y:S02]  /*0710*/  LDC R18, c[0x3][R18] ;  /* 0x00c0000012127b82 */ /* 0x000e640000000800 */
[----:B-1----:R-:W-:-:S04]  /*0720*/  SHF.R.S32.HI R5, RZ, 0x1f, R18 ;  /* 0x0000001fff057819 */ /* 0x002fc80000011412 */
[----:B------:R-:W-:-:S04]  /*0730*/  LOP3.LUT R4, R15, R5, RZ, 0xfc, !PT ;  /* 0x000000050f047212 */ /* 0x000fc800078efcff */
[----:B------:R-:W-:Y:S01]  /*0740*/  ISETP.NE.U32.AND P0, PT, R4, RZ, PT ;  /* 0x000000ff0400720c */ /* 0x000fe20003f05070 */
[----:B------:R-:W-:Y:S01]  /*0750*/  VIADD R4, R2, 0xfffffffe ;  /* 0xfffffffe02047836 */ /* 0x000fe20000000000 */
[----:B0-----:R0:W-:Y:S11]  /*0760*/  STL.U8 [R6+0x40], R3 ;  /* 0x0000400306007387 */ /* 0x0011f60000100000 */
[----:B0-----:R-:W-:Y:S05]  /*0770*/  @P0 BRA `(.L_x_8) ;  /* 0x00000000005c0947 */ /* 0x001fea0003800000 */
        /* <DEDUP_REMOVED lines=20> */
[----:B------:R-:W-:Y:S02]  /*08c0*/  IMAD R3, R18, R3, R14 ;  /* 0x0000000312037224 */ /* 0x000fe400078e020e */
[----:B------:R-:W-:Y:S01]  /*08d0*/  IMAD.MOV.U32 R14, RZ, RZ, R7 ;  /* 0x000000ffff0e7224 */ /* 0x000fe200078e0007 */
[----:B------:R-:W-:Y:S06]  /*08e0*/  BRA `(.L_x_9) ;  /* 0x0000000000247947 */ /* 0x000fec0003800000 */
.L_x_8:
[----:B------:R-:W-:Y:S01]  /*08f0*/  IMAD.MOV.U32 R3, RZ, RZ, R5 ;  /* 0x000000ffff037224 */ /* 0x000fe200078e0005 */
[----:B------:R-:W-:Y:S01]  /*0900*/  MOV R8, 0x940 ;  /* 0x0000094000087802 */ /* 0x000fe20000000f00 */
[----:B------:R-:W-:Y:S02]  /*0910*/  IMAD.MOV.U32 R12, RZ, RZ, R14 ;  /* 0x000000ffff0c7224 */ /* 0x000fe400078e000e */
[----:B------:R-:W-:-:S07]  /*0920*/  IMAD.MOV.U32 R9, RZ, RZ, R15 ;  /* 0x000000ffff097224 */ /* 0x000fce00078e000f */
[----:B------:R-:W-:Y:S05]  /*0930*/  CALL.REL.NOINC `($__internal_0_$__cuda_sm20_div_u64) ;  /* 0x0000007c002c7944 */ /* 0x000fea0003c00000 */
[----:B------:R-:W-:Y:S02]  /*0940*/  IMAD.MOV R3, RZ, RZ, -R10 ;  /* 0x000000ffff037224 */ /* 0x000fe400078e0a0a */
[----:B------:R-:W-:Y:S02]  /*0950*/  IMAD.MOV.U32 R15, RZ, RZ, R11 ;  /* 0x000000ffff0f7224 */ /* 0x000fe400078e000b */
[----:B------:R-:W-:Y:S02]  /*0960*/  IMAD R3, R18, R3, R14 ;  /* 0x0000000312037224 */ /* 0x000fe400078e020e */
[----:B------:R-:W-:-:S07]  /*0970*/  IMAD.MOV.U32 R14, RZ, RZ, R10 ;  /* 0x000000ffff0e7224 */ /* 0x000fce00078e000a */
.L_x_9:
[----:B------:R-:W-:Y:S05]  /*0980*/  BSYNC.RECONVERGENT B1 ;  /* 0x0000000000017941 */ /* 0x000fea0003800200 */
.L_x_7:
[C---:B------:R-:W-:Y:S01]  /*0990*/  IMAD R3, R2.reuse, 0x80, R3 ;  /* 0x0000008002037824 */ /* 0x040fe200078e0203 */
[----:B------:R-:W-:Y:S01]  /*09a0*/  UMOV UR4, 0x1000 ;  /* 0x0000100000047882 */ /* 0x000fe20000000000 */
[----:B------:R-:W-:Y:S01]  /*09b0*/  VIADD R6, R2, 0xffffffff ;  /* 0xffffffff02067836 */ /* 0x000fe20000000000 */
[----:B------:R-:W-:Y:S01]  /*09c0*/  BSSY.RECONVERGENT B1, `(.L_x_10) ;  /* 0x000002a000017945 */ /* 0x000fe20003800200 */
[----:B------:R-:W-:Y:S02]  /*09d0*/  IMAD.IADD R8, R1, 0x1, R2 ;  /* 0x0000000101087824 */ /* 0x000fe400078e0202 */
[----:B------:R-:W0:Y:S01]  /*09e0*/  LDC.U8 R3, c[0x3][R3] ;  /* 0x00c0000003037b82 */ /* 0x000e220000000000 */
[----:B------:R-:W-:-:S07]  /*09f0*/  LEA R18, R6, UR4, 0x2 ;  /* 0x0000000406127c11 */ /* 0x000fce000f8e10ff */
[----:B------:R-:W1:Y:S02]  /*0a00*/  LDC R18, c[0x3][R18] ;  /* 0x00c0000012127b82 */ /* 0x000e640000000800 */
[----:B-1----:R-:W-:-:S04]  /*0a10*/  SHF.R.S32.HI R7, RZ, 0x1f, R18 ;  /* 0x0000001fff077819 */ /* 0x002fc80000011412 */
[----:B------:R-:W-:-:S04]  /*0a20*/  LOP3.LUT R5, R15, R7, RZ, 0xfc, !PT ;  /* 0x000000070f057212 */ /* 0x000fc800078efcff */
[----:B------:R-:W-:Y:S01]  /*0a30*/  ISETP.NE.U32.AND P0, PT, R5, RZ, PT ;  /* 0x000000ff0500720c */ /* 0x000fe20003f05070 */
[----:B0-----:R0:W-:-:S12]  /*0a40*/  STL.U8 [R8+0x40], R3 ;  /* 0x0000400308007387 */ /* 0x0011d80000100000 */
        /* <DEDUP_REMOVED lines=24> */
.L_x_11:
        /* <DEDUP_REMOVED lines=9> */
.L_x_12:
[----:B------:R-:W-:Y:S05]  /*0c60*/  BSYNC.RECONVERGENT B1 ;  /* 0x0000000000017941 */ /* 0x000fea0003800200 */
.L_x_10:
        /* <DEDUP_REMOVED lines=34> */
.L_x_14:
[----:B------:R-:W-:Y:S01]  /*0e90*/  IMAD.MOV.U32 R3, RZ, RZ, R7 ;  /* 0x000000ffff037224 */ /* 0x000fe200078e0007 */
[----:B------:R-:W-:Y:S01]  /*0ea0*/  MOV R8, 0xee0 ;  /* 0x00000ee000087802 */ /* 0x000fe20000000f00 */
[----:B------:R-:W-:Y:S02]  /*0eb0*/  IMAD.MOV.U32 R12, RZ, RZ, R14 ;  /* 0x000000ffff0c7224 */ /* 0x000fe400078e000e */
[----:B------:R-:W-:-:S07]  /*0ec0*/  IMAD.MOV.U32 R9, RZ, RZ, R15 ;  /* 0x000000ffff097224 */ /* 0x000fce00078e000f */
[----:B------:R-:W-:Y:S05]  /*0ed0*/  CALL.REL.NOINC `($__internal_0_$__cuda_sm20_div_u64) ;  /* 0x0000007400c47944 */ /* 0x000fea0003c00000 */
[--C-:B------:R-:W-:Y:S02]  /*0ee0*/  IMAD.MOV R3, RZ, RZ, -R10.reuse ;  /* 0x000000ffff037224 */ /* 0x100fe400078e0a0a */
[----:B------:R-:W-:Y:S02]  /*0ef0*/  IMAD.MOV.U32 R6, RZ, RZ, R10 ;  /* 0x000000ffff067224 */ /* 0x000fe400078e000a */
[----:B------:R-:W-:Y:S02]  /*0f00*/  IMAD.MOV.U32 R9, RZ, RZ, R11 ;  /* 0x000000ffff097224 */ /* 0x000fe400078e000b */
[----:B------:R-:W-:-:S07]  /*0f10*/  IMAD R3, R18, R3, R14 ;  /* 0x0000000312037224 */ /* 0x000fce00078e020e */
.L_x_15:
[----:B------:R-:W-:Y:S05]  /*0f20*/  BSYNC.RECONVERGENT B1 ;  /* 0x0000000000017941 */ /* 0x000fea0003800200 */
.L_x_13:
[----:B------:R-:W-:Y:S02]  /*0f30*/  IMAD R3, R4, 0x80, R3 ;  /* 0x0000008004037824 */ /* 0x000fe400078e0203 */
[----:B------:R-:W-:Y:S02]  /*0f40*/  IMAD.IADD R4, R1, 0x1, R4 ;  /* 0x0000000101047824 */ /* 0x000fe400078e0204 */
[----:B------:R-:W-:Y:S02]  /*0f50*/  VIADD R17, R17, 0x4 ;  /* 0x0000000411117836 */ /* 0x000fe40000000000 */
[----:B------:R-:W0:Y:S01]  /*0f60*/  LDC.U8 R3, c[0x3][R3] ;  /* 0x00c0000003037b82 */ /* 0x000e220000000000 */
[----:B------:R-:W-:Y:S02]  /*0f70*/  VIADD R2, R2, 0xfffffffc ;  /* 0xfffffffc02027836 */ /* 0x000fe40000000000 */
[----:B------:R-:W-:Y:S01]  /*0f80*/  ISETP.NE.AND P0, PT, R17, RZ, PT ;  /* 0x000000ff1100720c */ /* 0x000fe20003f05270 */
[----:B0-----:R0:W-:-:S12]  /*0f90*/  STL.U8 [R4+0x40], R3 ;  /* 0x0000400304007387 */ /* 0x0011d80000100000 */
[----:B------:R-:W-:Y:S05]  /*0fa0*/  @P0 BRA `(.L_x_16) ;  /* 0xfffffff4001c0947 */ /* 0x000fea000383ffff */
[----:B------:R-:W-:-:S07]  /*0fb0*/  VIADD R2, R13, 0xfffffffe ;  /* 0xfffffffe0d027836 */ /* 0x000fce0000000000 */
.L_x_3:
[----:B------:R-:W-:-:S13]  /*0fc0*/  ISETP.NE.AND P3, PT, RZ, UR23, PT ;  /* 0x00000017ff007c0c */ /* 0x000fda000bf65270 */
[----:B------:R-:W-:Y:S05]  /*0fd0*/  @!P3 BRA `(.L_x_17) ;  /* 0x000000080014b947 */ /* 0x000fea0003800000 */
[----:B------:R-:W-:-:S09]  /*0fe0*/  UISETP.NE.AND UP0, UPT, UR23, 0x1, UPT ;  /* 0x000000011700788c */ /* 0x000fd2000bf05270 */
[----:B------:R-:W-:Y:S05]  /*0ff0*/  BRA.U !UP0, `(.L_x_18) ;  /* 0x0000000508647547 */ /* 0x000fea000b800000 */
[----:B0-----:R-:W-:Y:S01]  /*1000*/  VIADD R4, R2, 0xffffffff ;  /* 0xffffffff02047836 */ /* 0x001fe20000000000 */
[----:B------:R-:W-:Y:S01]  /*1010*/  UMOV UR4, 0x1000 ;  /* 0x0000100000047882 */ /* 0x000fe20000000000 */
[----:B------:R-:W-:Y:S03]  /*1020*/  BSSY.RECONVERGENT B1, `(.L_x_19) ;  /* 0x0000025000017945 */ /* 0x000fe60003800200 */
        /* <DEDUP_REMOVED lines=28> */
.L_x_20:
        /* <DEDUP_REMOVED lines=8> */
.L_x_21:
[----:B------:R-:W-:Y:S05]  /*1270*/  BSYNC.RECONVERGENT B1 ;  /* 0x0000000000017941 */ /* 0x000fea0003800200 */
.L_x_19:
[----:B------:R-:W-:Y:S01]  /*1280*/  IMAD R3, R4, 0x80, R3 ;  /* 0x0000008004037824 */ /* 0x000fe200078e0203 */
        /* <DEDUP_REMOVED lines=34> */
.L_x_23:
        /* <DEDUP_REMOVED lines=9> */
.L_x_24:
[----:B------:R-:W-:Y:S05]  /*1540*/  BSYNC.RECONVERGENT B1 ;  /* 0x0000000000017941 */ /* 0x000fea0003800200 */
.L_x_22:
[----:B------:R-:W-:Y:S02]  /*1550*/  IMAD R3, R2, 0x80, R3 ;  /* 0x0000008002037824 */ /* 0x000fe400078e0203 */
[----:B------:R-:W-:-:S04]  /*1560*/  IMAD.IADD R4, R1, 0x1, R2 ;  /* 0x0000000101047824 */ /* 0x000fc800078e0202 */
[----:B------:R-:W0:Y:S02]  /*1570*/  LDC.U8 R3, c[0x3][R3] ;  /* 0x00c0000003037b82 */ /* 0x000e240000000000 */
[----:B0-----:R1:W-:Y:S02]  /*1580*/  STL.U8 [R4+0x40], R3 ;  /* 0x0000400304007387 */ /* 0x0013e40000100000 */
.L_x_18:
[----:B------:R-:W2:Y:S02]  /*1590*/  LDCU UR4, c[0x3][0x6088] ;  /* 0x00cc1100ff0477ac */ /* 0x000ea40008000800 */
[----:B--2---:R-:W-:-:S04]  /*15a0*/  ULOP3.LUT UR4, UR4, 0x1, URZ, 0xc0, !UPT ;  /* 0x0000000104047892 */ /* 0x004fc8000f8ec0ff */
[----:B------:R-:W-:-:S09]  /*15b0*/  UISETP.NE.U32.AND UP0, UPT, UR4, 0x1, UPT ;  /* 0x000000010400788c */ /* 0x000fd2000bf05070 */
[----:B------:R-:W-:Y:S05]  /*15c0*/  BRA.U UP0, `(.L_x_17) ;  /* 0x0000000100987547 */ /* 0x000fea000b800000 */
[----:B------:R-:W-:Y:S01]  /*15d0*/  VIADD R2, R2, 0xffffffff ;  /* 0xffffffff02027836 */ /* 0x000fe20000000000 */
[----:B------:R-:W-:Y:S01]  /*15e0*/  UMOV UR4, 0x1000 ;  /* 0x0000100000047882 */ /* 0x000fe20000000000 */
[----:B------:R-:W-:Y:S03]  /*15f0*/  BSSY.RECONVERGENT B1, `(.L_x_25) ;  /* 0x000001f000017945 */ /* 0x000fe60003800200 */
[----:B01----:R-:W-:-:S04]  /*1600*/  LEA R3, R2, UR4, 0x2 ;  /* 0x0000000402037c11 */ /* 0x003fc8000f8e10ff */
[----:B------:R-:W0:Y:S02]  /*1610*/  LDC R8, c[0x3][R3] ;  /* 0x00c0000003087b82 */ /* 0x000e240000000800 */
[----:B0-----:R-:W-:-:S04]  /*1620*/  SHF.R.S32.HI R11, RZ, 0x1f, R8 ;  /* 0x0000001fff0b7819 */ /* 0x001fc80000011408 */
[----:B------:R-:W-:-:S04]  /*1630*/  LOP3.LUT R4, R9, R11, RZ, 0xfc, !PT ;  /* 0x0000000b09047212 */ /* 0x000fc800078efcff */
[----:B------:R-:W-:-:S13]  /*1640*/  ISETP.NE.U32.AND P0, PT, R4, RZ, PT ;  /* 0x000000ff0400720c */ /* 0x000fda0003f05070 */
[----:B------:R-:W-:Y:S05]  /*1650*/  @P0 BRA `(.L_x_26) ;  /* 0x0000000000480947 */ /* 0x000fea0003800000 */
[----:B------:R-:W0:Y:S01]  /*1660*/  I2F.U32.RP R3, R8 ;  /* 0x0000000800037306 */ /* 0x000e220000209000 */
[----:B------:R-:W-:Y:S01]  /*1670*/  IMAD.MOV R7, RZ, RZ, -R8 ;  /* 0x000000ffff077224 */ /* 0x000fe200078e0a08 */
[----:B------:R-:W-:-:S06]  /*1680*/  ISETP.NE.U32.AND P1, PT, R8, RZ, PT ;  /* 0x000000ff0800720c */ /* 0x000fcc0003f25070 */
        /* <DEDUP_REMOVED lines=10> */
[----:B------:R-:W-:-:S05]  /*1730*/  @P0 IMAD.IADD R5, R5, 0x1, -R8 ;  /* 0x0000000105050824 */ /* 0x000fca00078e0a08 */
[----:B------:R-:W-:-:S13]  /*1740*/  ISETP.GE.U32.AND P0, PT, R5, R8, PT ;  /* 0x000000080500720c */ /* 0x000fda0003f06070 */
[----:B------:R-:W-:Y:S01]  /*1750*/  @P0 IMAD.IADD R5, R5, 0x1, -R8 ;  /* 0x0000000105050824 */ /* 0x000fe200078e0a08 */
[----:B------:R-:W-:Y:S01]  /*1760*/  @!P1 LOP3.LUT R5, RZ, R8, RZ, 0x33, !PT ;  /* 0x00000008ff059212 */ /* 0x000fe200078e33ff */
[----:B------:R-:W-:Y:S06]  /*1770*/  BRA `(.L_x_27) ;  /* 0x0000000000187947 */ /* 0x000fec0003800000 */
.L_x_26:
[----:B------:R-:W-:Y:S02]  /*1780*/  IMAD.MOV.U32 R10, RZ, RZ, R9 ;  /* 0x000000ffff0a7224 */ /* 0x000fe400078e0009 */
[----:B------:R-:W-:Y:S01]  /*1790*/  IMAD.MOV.U32 R9, RZ, RZ, R8 ;  /* 0x000000ffff097224 */ /* 0x000fe200078e0008 */
[----:B------:R-:W-:Y:S01]  /*17a0*/  MOV R8, 0x17d0 ;  /* 0x000017d000087802 */ /* 0x000fe20000000f00 */
[----:B------:R-:W-:-:S07]  /*17b0*/  IMAD.MOV.U32 R3, RZ, RZ, R6 ;  /* 0x000000ffff037224 */ /* 0x000fce00078e0006 */
[----:B------:R-:W-:Y:S05]  /*17c0*/  CALL.REL.NOINC `($__internal_1_$__cuda_sm20_rem_u64) ;  /* 0x00000070009c7944 */ /* 0x000fea0003c00000 */
[----:B------:R-:W-:-:S07]  /*17d0*/  IMAD.MOV.U32 R5, RZ, RZ, R4 ;  /* 0x000000ffff057224 */ /* 0x000fce00078e0004 */
.L_x_27:
[----:B------:R-:W-:Y:S05]  /*17e0*/  BSYNC.RECONVERGENT B1 ;  /* 0x0000000000017941 */ /* 0x000fea0003800200 */
.L_x_25:
[----:B------:R-:W-:Y:S02]  /*17f0*/  IMAD R5, R2, 0x80, R5 ;  /* 0x0000008002057824 */ /* 0x000fe400078e0205 */
[----:B------:R-:W-:-:S04]  /*1800*/  IMAD.IADD R2, R1, 0x1, R2 ;  /* 0x0000000101027824 */ /* 0x000fc800078e0202 */
[----:B------:R-:W0:Y:S02]  /*1810*/  LDC.U8 R5, c[0x3][R5] ;  /* 0x00c0000005057b82 */ /* 0x000e240000000000 */
[----:B0-----:R2:W-:Y:S02]  /*1820*/  STL.U8 [R2+0x40], R5 ;  /* 0x0000400502007387 */ /* 0x0015e40000100000 */
.L_x_17:
[----:B------:R3:W-:Y:S01]  /*1830*/  STL.128 [R1], RZ ;  /* 0x000000ff01007387 */ /* 0x0007e20000100c00 */
[----:B------:R-:W-:Y:S01]  /*1840*/  ISETP.GE.U32.AND P0, PT, R19, 0xf, PT ;  /* 0x0000000f1300780c */ /* 0x000fe20003f06070 */
[----:B--2---:R-:W-:Y:S02]  /*1850*/  IMAD.MOV.U32 R2, RZ, RZ, RZ ;  /* 0x000000ffff027224 */ /* 0x004fe400078e00ff */
[----:B------:R3:W-:Y:S04]  /*1860*/  STL.128 [R1+0x10], RZ ;  /* 0x000010ff01007387 */ /* 0x0007e80000100c00 */
[----:B------:R3:W-:Y:S04]  /*1870*/  STL.128 [R1+0x20], RZ ;  /* 0x000020ff01007387 */ /* 0x0007e80000100c00 */
[----:B------:R3:W-:Y:S02]  /*1880*/  STL.64 [R1+0x30], RZ ;  /* 0x000030ff01007387 */ /* 0x0007e40000100a00 */
[----:B------:R-:W-:Y:S05]  /*1890*/  @!P0 BRA `(.L_x_28) ;  /* 0x0000000000208947 */ /* 0x000fea0003800000 */
[----:B------:R-:W-:-:S07]  /*18a0*/  IMAD.MOV.U32 R2, RZ, RZ, RZ ;  /* 0x000000ffff027224 */ /* 0x000fce00078e00ff */
.L_x_29:
[----:B012---:R-:W-:-:S05]  /*18b0*/  IMAD.IADD R3, R1, 0x1, R2 ;  /* 0x0000000101037824 */ /* 0x007fca00078e0202 */
[----:B------:R-:W2:Y:S01]  /*18c0*/  LDL.128 R4, [R3+0x40] ;  /* 0x0000400003047983 */ /* 0x000ea20000100c00 */
[----:B------:R-:W-:-:S05]  /*18d0*/  VIADD R2, R2, 0x10 ;  /* 0x0000001002027836 */ /* 0x000fca0000000000 */
[----:B------:R-:W-:Y:S01]  /*18e0*/  ISETP.NE.AND P0, PT, R2, UR5, PT ;  /* 0x0000000502007c0c */ /* 0x000fe2000bf05270 */
[----:B--2---:R2:W-:-:S12]  /*18f0*/  STL.128 [R3], R4 ;  /* 0x0000000403007387 */ /* 0x0045d80000100c00 */
[----:B------:R-:W-:Y:S05]  /*1900*/  @P0 BRA `(.L_x_29) ;  /* 0xfffffffc00e80947 */ /* 0x000fea000383ffff */
[----:B------:R-:W-:-:S07]  /*1910*/  IMAD.U32 R2, RZ, RZ, UR5 ;  /* 0x00000005ff027e24 */ /* 0x000fce000f8e00ff */
.L_x_28:
[----:B------:R-:W-:-:S09]  /*1920*/  UISETP.NE.AND UP0, UPT, UR22, URZ, UPT ;  /* 0x000000ff1600728c */ /* 0x000fd2000bf05270 */
[----:B------:R-:W-:Y:S05]  /*1930*/  BRA.U !UP0, `(.L_x_30) ;  /* 0x0000000108d47547 */ /* 0x000fea000b800000 */
[----:B------:R-:W-:Y:S02]  /*1940*/  UIADD3 UR4, UPT, UPT, UR22, -0x1, URZ ;  /* 0xffffffff16047890 */ /* 0x000fe4000fffe0ff */
[----:B------:R-:W-:Y:S02]  /*1950*/  UISETP.NE.AND UP1, UPT, UR21, URZ, UPT ;  /* 0x000000ff1500728c */ /* 0x000fe4000bf25270 */
[----:B------:R-:W-:-:S09]  /*1960*/  UISETP.GE.U32.AND UP0, UPT, UR4, 0x7, UPT ;  /* 0x000000070400788c */ /* 0x000fd2000bf06070 */
[----:B------:R-:W-:Y:S05]  /*1970*/  BRA.U !UP0, `(.L_x_31) ;  /* 0x0000000108487547 */ /* 0x000fea000b800000 */
[----:B------:R-:W-:-:S05]  /*1980*/  IMAD.IADD R11, R1, 0x1, R2 ;  /* 0x00000001010b7824 */ /* 0x000fca00078e0202 */
[----:B012---:R-:W2:Y:S04]  /*1990*/  LDL.U8 R3, [R11+0x40] ;  /* 0x000040000b037983 */ /* 0x007ea80000100000 */
[----:B------:R-:W4:Y:S04]  /*19a0*/  LDL.U8 R4, [R11+0x41] ;  /* 0x000041000b047983 */ /* 0x000f280000100000 */
[----:B------:R-:W5:Y:S04]  /*19b0*/  LDL.U8 R5, [R11+0x42] ;  /* 0x000042000b057983 */ /* 0x000f680000100000 */
[----:B------:R-:W3:Y:S04]  /*19c0*/  LDL.U8 R6, [R11+0x43] ;  /* 0x000043000b067983 */ /* 0x000ee80000100000 */
[----:B------:R-:W3:Y:S04]  /*19d0*/  LDL.U8 R7, [R11+0x44] ;  /* 0x000044000b077983 */ /* 0x000ee80000100000 */
[----:B------:R-:W3:Y:S04]  /*19e0*/  LDL.U8 R8, [R11+0x45] ;  /* 0x000045000b087983 */ /* 0x000ee80000100000 */
[----:B------:R-:W3:Y:S04]  /*19f0*/  LDL.U8 R9, [R11+0x46] ;  /* 0x000046000b097983 */ /* 0x000ee80000100000 */
[----:B------:R-:W3:Y:S01]  /*1a00*/  LDL.U8 R10, [R11+0x47] ;  /* 0x000047000b0a7983 */ /* 0x000ee20000100000 */
[----:B------:R-:W-:-:S03]  /*1a10*/  VIADD R2, R2, 0x8 ;  /* 0x0000000802027836 */ /* 0x000fc60000000000 */
[----:B--2---:R0:W-:Y:S04]  /*1a20*/  STL.U8 [R11], R3 ;  /* 0x000000030b007387 */ /* 0x0041e80000100000 */
[----:B----4-:R0:W-:Y:S04]  /*1a30*/  STL.U8 [R11+0x1], R4 ;  /* 0x000001040b007387 */ /* 0x0101e80000100000 */
[----:B-----5:R0:W-:Y:S04]  /*1a40*/  STL.U8 [R11+0x2], R5 ;  /* 0x000002050b007387 */ /* 0x0201e80000100000 */
[----:B---3--:R0:W-:Y:S04]  /*1a50*/  STL.U8 [R11+0x3], R6 ;  /* 0x000003060b007387 */ /* 0x0081e80000100000 */
[----:B------:R0:W-:Y:S04]  /*1a60*/  STL.U8 [R11+0x4], R7 ;  /* 0x000004070b007387 */ /* 0x0001e80000100000 */
[----:B------:R0:W-:Y:S04]  /*1a70*/  STL.U8 [R11+0x5], R8 ;  /* 0x000005080b007387 */ /* 0x0001e80000100000 */
[----:B------:R0:W-:Y:S04]  /*1a80*/  STL.U8 [R11+0x6], R9 ;  /* 0x000006090b007387 */ /* 0x0001e80000100000 */
[----:B------:R0:W-:Y:S02]  /*1a90*/  STL.U8 [R11+0x7], R10 ;  /* 0x0000070a0b007387 */ /* 0x0001e40000100000 */
.L_x_31:
[----:B------:R-:W-:Y:S05]  /*1aa0*/  BRA.U !UP1, `(.L_x_30) ;  /* 0x0000000109787547 */ /* 0x000fea000b800000 */
[----:B------:R-:W-:-:S04]  /*1ab0*/  UIADD3 UR4, UPT, UPT, UR21, -0x1, URZ ;  /* 0xffffffff15047890 */ /* 0x000fc8000fffe0ff */
[----:B------:R-:W-:-:S09]  /*1ac0*/  UISETP.GE.U32.AND UP0, UPT, UR4, 0x3, UPT ;  /* 0x000000030400788c */ /* 0x000fd2000bf06070 */
[----:B------:R-:W-:Y:S05]  /*1ad0*/  BRA.U !UP0, `(.L_x_32) ;  /* 0x0000000108287547 */ /* 0x000fea000b800000 */
[----:B0-2---:R-:W-:-:S05]  /*1ae0*/  IMAD.IADD R7, R1, 0x1, R2 ;  /* 0x0000000101077824 */ /* 0x005fca00078e0202 */
[----:B-1----:R-:W2:Y:S04]  /*1af0*/  LDL.U8 R3, [R7+0x40] ;  /* 0x0000400007037983 */ /* 0x002ea80000100000 */
[----:B------:R-:W4:Y:S04]  /*1b00*/  LDL.U8 R4, [R7+0x41] ;  /* 0x0000410007047983 */ /* 0x000f280000100000 */
[----:B------:R-:W5:Y:S04]  /*1b10*/  LDL.U8 R5, [R7+0x42] ;  /* 0x0000420007057983 */ /* 0x000f680000100000 */
[----:B------:R-:W3:Y:S01]  /*1b20*/  LDL.U8 R6, [R7+0x43] ;  /* 0x0000430007067983 */ /* 0x000ee20000100000 */
[----:B------:R-:W-:-:S03]  /*1b30*/  VIADD R2, R2, 0x4 ;  /* 0x0000000402027836 */ /* 0x000fc60000000000 */
[----:B--2---:R0:W-:Y:S04]  /*1b40*/  STL.U8 [R7], R3 ;  /* 0x0000000307007387 */ /* 0x0041e80000100000 */
[----:B----4-:R0:W-:Y:S04]  /*1b50*/  STL.U8 [R7+0x1], R4 ;  /* 0x0000010407007387 */ /* 0x0101e80000100000 */
[----:B-----5:R0:W-:Y:S04]  /*1b60*/  STL.U8 [R7+0x2], R5 ;  /* 0x0000020507007387 */ /* 0x0201e80000100000 */
[----:B---3--:R0:W-:Y:S02]  /*1b70*/  STL.U8 [R7+0x3], R6 ;  /* 0x0000030607007387 */ /* 0x0081e40000100000 */
.L_x_32:
[----:B------:R-:W-:Y:S05]  /*1b80*/  @!P3 BRA `(.L_x_30) ;  /* 0x000000000040b947 */ /* 0x000fea0003800000 */
[----:B012---:R-:W-:-:S05]  /*1b90*/  IMAD.IADD R3, R1, 0x1, R2 ;  /* 0x0000000101037824 */ /* 0x007fca00078e0202 */
[----:B------:R-:W2:Y:S01]  /*1ba0*/  LDL.U8 R2, [R3+0x40] ;  /* 0x0000400003027983 */ /* 0x000ea20000100000 */
[----:B------:R-:W-:-:S03]  /*1bb0*/  UISETP.NE.AND UP0, UPT, UR23, 0x1, UPT ;  /* 0x000000011700788c */ /* 0x000fc6000bf05270 */
[----:B--2---:R4:W-:Y:S06]  /*1bc0*/  STL.U8 [R3], R2 ;  /* 0x0000000203007387 */ /* 0x0049ec0000100000 */
[----:B------:R-:W-:Y:S05]  /*1bd0*/  BRA.U !UP0, `(.L_x_30) ;  /* 0x00000001082c7547 */ /* 0x000fea000b800000 */
[----:B----4-:R-:W2:Y:S01]  /*1be0*/  LDL.U8 R2, [R3+0x41] ;  /* 0x0000410003027983 */ /* 0x010ea20000100000 */
[----:B------:R-:W-:-:S03]  /*1bf0*/  UISETP.NE.AND UP0, UPT, UR23, 0x2, UPT ;  /* 0x000000021700788c */ /* 0x000fc6000bf05270 */
[----:B--2---:R0:W-:Y:S06]  /*1c00*/  STL.U8 [R3+0x1], R2 ;  /* 0x0000010203007387 */ /* 0x0041ec0000100000 */
[----:B------:R-:W-:Y:S05]  /*1c10*/  BRA.U !UP0, `(.L_x_30) ;  /* 0x00000001081c7547 */ /* 0x000fea000b800000 */
[----:B0-----:R-:W2:Y:S04]  /*1c20*/  LDL.U8 R2, [R3+0x42] ;  /* 0x0000420003027983 */ /* 0x001ea80000100000 */
[----:B--2---:R0:W-:Y:S01]  /*1c30*/  STL.U8 [R3+0x2], R2 ;  /* 0x0000020203007387 */ /* 0x0041e20000100000 */
[----:B------:R-:W-:Y:S05]  /*1c40*/  BRA `(.L_x_30) ;  /* 0x0000000000107947 */ /* 0x000fea0003800000 */
.L_x_2:
[----:B------:R0:W-:Y:S04]  /*1c50*/  STL.128 [R1], RZ ;  /* 0x000000ff01007387 */ /* 0x0001e80000100c00 */
[----:B------:R0:W-:Y:S04]  /*1c60*/  STL.128 [R1+0x10], RZ ;  /* 0x000010ff01007387 */ /* 0x0001e80000100c00 */
[----:B------:R0:W-:Y:S04]  /*1c70*/  STL.128 [R1+0x20], RZ ;  /* 0x000020ff01007387 */ /* 0x0001e80000100c00 */
[----:B------:R0:W-:Y:S02]  /*1c80*/  STL.64 [R1+0x30], RZ ;  /* 0x000030ff01007387 */ /* 0x0001e40000100a00 */
.L_x_30:
[----:B------:R-:W-:-:S05]  /*1c90*/  IMAD.MOV.U32 R17, RZ, RZ, 0x80 ;  /* 0x00000080ff117424 */ /* 0x000fca00078e00ff */
[----:B------:R5:W-:Y:S04]  /*1ca0*/  STL.U8 [UR17], R17 ;  /* 0x00000011ff007987 */ /* 0x000be80008100011 */
[----:B012---:R-:W2:Y:S04]  /*1cb0*/  LDL.128 R4, [R1] ;  /* 0x0000000001047983 */ /* 0x007ea80000100c00 */
[----:B----4-:R-:W4:Y:S04]  /*1cc0*/  LDL.64 R2, [R1+0x30] ;  /* 0x0000300001027983 */ /* 0x010f280000100a00 */
[----:B------:R-:W3:Y:S04]  /*1cd0*/  LDL.128 R8, [R1+0x10] ;  /* 0x0000100001087983 */ /* 0x000ee80000100c00 */
[----:B------:R-:W3:Y:S01]  /*1ce0*/  LDL.128 R12, [R1+0x20] ;  /* 0x00002000010c7983 */ /* 0x000ee20000100c00 */
[----:B------:R-:W-:-:S02]  /*1cf0*/  IMAD.MOV.U32 R16, RZ, RZ, -0xa83f051 ;  /* 0xf57c0fafff107424 */ /* 0x000fc400078e00ff */
[----:B-----5:R-:W-:Y:S02]  /*1d00*/  IMAD.MOV.U32 R17, RZ, RZ, 0x4787c62a ;  /* 0x4787c62aff117424 */ /* 0x020fe400078e00ff */
[----:B------:R-:W-:Y:S02]  /*1d10*/  IMAD.MOV.U32 R18, RZ, RZ, -0x57cfb9ed ;  /* 0xa8304613ff127424 */ /* 0x000fe400078e00ff */
[----:B------:R-:W-:Y:S02]  /*1d20*/  IMAD.MOV.U32 R19, RZ, RZ, -0x2b96aff ;  /* 0xfd469501ff137424 */ /* 0x000fe400078e00ff */
[----:B------:R-:W-:Y:S02]  /*1d30*/  IMAD.MOV.U32 R24, RZ, RZ, -0x28955b88 ;  /* 0xd76aa478ff187424 */ /* 0x000fe400078e00ff */
[----:B------:R-:W-:Y:S02]  /*1d40*/  IMAD.MOV.U32 R25, RZ, RZ, -0x173848aa ;  /* 0xe8c7b756ff197424 */ /* 0x000fe400078e00ff */
[----:B------:R-:W-:-:S02]  /*1d50*/  IMAD.MOV.U32 R26, RZ, RZ, 0x242070db ;  /* 0x242070dbff1a7424 */ /* 0x000fc400078e00ff */
[----:B------:R-:W-:Y:S02]  /*1d60*/  IMAD.MOV.U32 R27, RZ, RZ, -0x3e423112 ;  /* 0xc1bdceeeff1b7424 */ /* 0x000fe400078e00ff */
[----:B------:R-:W-:Y:S02]  /*1d70*/  IMAD.MOV.U32 R20, RZ, RZ, 0x698098d8 ;  /* 0x698098d8ff147424 */ /* 0x000fe400078e00ff */
[----:B------:R-:W-:Y:S02]  /*1d80*/  IMAD.MOV.U32 R21, RZ, RZ, -0x74bb0851 ;  /* 0x8b44f7afff157424 */ /* 0x000fe400078e00ff */
[----:B------:R-:W-:Y:S02]  /*1d90*/  IMAD.MOV.U32 R22, RZ, RZ, -0xa44f ;  /* 0xffff5bb1ff167424 */ /* 0x000fe400078e00ff */
[----:B------:R-:W-:Y:S01]  /*1da0*/  IMAD.MOV.U32 R23, RZ, RZ, -0x76a32842 ;  /* 0x895cd7beff177424 */ /* 0x000fe200078e00ff */
[----:B------:R0:W-:Y:S01]  /*1db0*/  STL.128 [R1+0x90], R16 ;  /* 0x0000901001007387 */ /* 0x0001e20000100c00 */
[----:B------:R-:W-:-:S02]  /*1dc0*/  IMAD.MOV.U32 R28, RZ, RZ, -0x9e1da9e ;  /* 0xf61e2562ff1c7424 */ /* 0x000fc400078e00ff */
[----:B------:R-:W-:Y:S01]  /*1dd0*/  IMAD.MOV.U32 R29, RZ, RZ, -0x3fbf4cc0 ;  /* 0xc040b340ff1d7424 */ /* 0x000fe200078e00ff */
[----:B------:R1:W-:Y:S01]  /*1de0*/  STL.128 [R1+0x80], R24 ;  /* 0x0000801801007387 */ /* 0x0003e20000100c00 */
[----:B------:R-:W-:Y:S02]  /*1df0*/  IMAD.MOV.U32 R30, RZ, RZ, 0x265e5a51 ;  /* 0x265e5a51ff1e7424 */ /* 0x000fe400078e00ff */
[----:B------:R-:W-:Y:S01]  /*1e00*/  IMAD.MOV.U32 R31, RZ, RZ, -0x16493856 ;  /* 0xe9b6c7aaff1f7424 */ /* 0x000fe200078e00ff */
[----:B------:R5:W-:Y:S01]  /*1e10*/  STL.128 [R1+0xa0], R20 ;  /* 0x0000a01401007387 */ /* 0x000be20000100c00 */
[----:B0-----:R-:W-:Y:S02]  /*1e20*/  IMAD.MOV.U32 R16, RZ, RZ, -0x29d0efa3 ;  /* 0xd62f105dff107424 */ /* 0x001fe400078e00ff */
[----:B------:R-:W-:Y:S02]  /*1e30*/  IMAD.MOV.U32 R17, RZ, RZ, 0x2441453 ;  /* 0x02441453ff117424 */ /* 0x000fe400078e00ff */
[----:B------:R-:W-:-:S02]  /*1e40*/  IMAD.MOV.U32 R18, RZ, RZ, -0x275e197f ;  /* 0xd8a1e681ff127424 */ /* 0x000fc400078e00ff */
[----:B------:R-:W-:Y:S02]  /*1e50*/  IMAD.MOV.U32 R19, RZ, RZ, -0x182c0438 ;  /* 0xe7d3fbc8ff137424 */ /* 0x000fe400078e00ff */
[----:B-1----:R-:W-:Y:S02]  /*1e60*/  IMAD.MOV.U32 R24, RZ, RZ, 0x6b901122 ;  /* 0x6b901122ff187424 */ /* 0x002fe400078e00ff */
[----:B------:R-:W-:Y:S02]  /*1e70*/  IMAD.MOV.U32 R25, RZ, RZ, -0x2678e6d ;  /* 0xfd987193ff197424 */ /* 0x000fe400078e00ff */
[----:B------:R-:W-:Y:S02]  /*1e80*/  IMAD.MOV.U32 R26, RZ, RZ, -0x5986bc72 ;  /* 0xa679438eff1a7424 */ /* 0x000fe400078e00ff */
[----:B------:R-:W-:Y:S02]  /*1e90*/  IMAD.MOV.U32 R27, RZ, RZ, 0x49b40821 ;  /* 0x49b40821ff1b7424 */ /* 0x000fe400078e00ff */
[----:B-----5:R-:W-:-:S02]  /*1ea0*/  IMAD.MOV.U32 R20, RZ, RZ, 0x21e1cde6 ;  /* 0x21e1cde6ff147424 */ /* 0x020fc400078e00ff */
[----:B------:R-:W-:Y:S02]  /*1eb0*/  IMAD.MOV.U32 R21, RZ, RZ, -0x3cc8f82a ;  /* 0xc33707d6ff157424 */ /* 0x000fe400078e00ff */
[----:B------:R-:W-:Y:S02]  /*1ec0*/  IMAD.MOV.U32 R22, RZ, RZ, -0xb2af279 ;  /* 0xf4d50d87ff167424 */ /* 0x000fe400078e00ff */
[----:B------:R-:W-:Y:S01]  /*1ed0*/  IMAD.MOV.U32 R23, RZ, RZ, 0x455a14ed ;  /* 0x455a14edff177424 */ /* 0x000fe200078e00ff */
[----:B------:R0:W-:Y:S04]  /*1ee0*/  STL.128 [R1+0xd0], R16 ;  /* 0x0000d01001007387 */ /* 0x0001e80000100c00 */
[----:B------:R1:W-:Y:S04]  /*1ef0*/  STL.128 [R1+0xb0], R24 ;  /* 0x0000b01801007387 */ /* 0x0003e80000100c00 */
[----:B------:R5:W-:Y:S04]  /*1f00*/  STL.128 [R1+0xc0], R28 ;  /* 0x0000c01c01007387 */ /* 0x000be80000100c00 */
[----:B------:R5:W-:Y:S01]  /*1f10*/  STL.128 [R1+0xe0], R20 ;  /* 0x0000e01401007387 */ /* 0x000be20000100c00 */
[----:B0-----:R-:W-:-:S02]  /*1f20*/  IMAD.MOV.U32 R16, RZ, RZ, -0x5b4115bc ;  /* 0xa4beea44ff107424 */ /* 0x001fc400078e00ff */
[----:B------:R-:W-:Y:S02]  /*1f30*/  IMAD.MOV.U32 R17, RZ, RZ, 0x4bdecfa9 ;  /* 0x4bdecfa9ff117424 */ /* 0x000fe400078e00ff */
[----:B------:R-:W-:Y:S02]  /*1f40*/  IMAD.MOV.U32 R18, RZ, RZ, -0x944b4a0 ;  /* 0xf6bb4b60ff127424 */ /* 0x000fe400078e00ff */
[----:B------:R-:W-:Y:S02]  /*1f50*/  IMAD.MOV.U32 R19, RZ, RZ, -0x41404390 ;  /* 0xbebfbc70ff137424 */ /* 0x000fe400078e00ff */
[----:B-1----:R-:W-:Y:S02]  /*1f60*/  IMAD.MOV.U32 R24, RZ, RZ, -0x561c16fb ;  /* 0xa9e3e905ff187424 */ /* 0x002fe400078e00ff */
[----:B------:R-:W-:Y:S02]  /*1f70*/  IMAD.MOV.U32 R25, RZ, RZ, -0x3105c08 ;  /* 0xfcefa3f8ff197424 */ /* 0x000fe400078e00ff */
[----:B------:R-:W-:-:S02]  /*1f80*/  IMAD.MOV.U32 R26, RZ, RZ, 0x676f02d9 ;  /* 0x676f02d9ff1a7424 */ /* 0x000fc400078e00ff */
[----:B------:R-:W-:Y:S02]  /*1f90*/  IMAD.MOV.U32 R27, RZ, RZ, -0x72d5b376 ;  /* 0x8d2a4c8aff1b7424 */ /* 0x000fe400078e00ff */
[----:B-----5:R-:W-:Y:S02]  /*1fa0*/  IMAD.MOV.U32 R28, RZ, RZ, -0x5c6be ;  /* 0xfffa3942ff1c7424 */ /* 0x020fe400078e00ff */
[----:B------:R-:W-:Y:S02]  /*1fb0*/  IMAD.MOV.U32 R29, RZ, RZ, -0x788e097f ;  /* 0x8771f681ff1d7424 */ /* 0x000fe400078e00ff */
[----:B------:R-:W-:Y:S02]  /*1fc0*/  IMAD.MOV.U32 R30, RZ, RZ, 0x6d9d6122 ;  /* 0x6d9d6122ff1e7424 */ /* 0x000fe400078e00ff */
[----:B------:R-:W-:Y:S02]  /*1fd0*/  IMAD.MOV.U32 R31, RZ, RZ, -0x21ac7f4 ;  /* 0xfde5380cff1f7424 */ /* 0x000fe400078e00ff */
[----:B------:R-:W-:-:S02]  /*1fe0*/  IMAD.MOV.U32 R20, RZ, RZ, 0x289b7ec6 ;  /* 0x289b7ec6ff147424 */ /* 0x000fc400078e00ff */
        /* <DEDUP_REMOVED lines=15> */
[----:B-----5:R-:W-:Y:S02]  /*20e0*/  IMAD.MOV.U32 R28, RZ, RZ, 0x7 ;  /* 0x00000007ff1c7424 */ /* 0x020fe400078e00ff */
[----:B------:R-:W-:Y:S02]  /*20f0*/  IMAD.MOV.U32 R29, RZ, RZ, 0xc ;  /* 0x0000000cff1d7424 */ /* 0x000fe400078e00ff */
[----:B------:R-:W-:Y:S02]  /*2100*/  IMAD.MOV.U32 R30, RZ, RZ, 0x11 ;  /* 0x00000011ff1e7424 */ /* 0x000fe400078e00ff */
[----:B------:R-:W-:Y:S02]  /*2110*/  IMAD.MOV.U32 R31, RZ, RZ, 0x16 ;  /* 0x00000016ff1f7424 */ /* 0x000fe400078e00ff */
[----:B------:R-:W-:-:S02]  /*2120*/  IMAD.MOV.U32 R20, RZ, RZ, 0x5 ;  /* 0x00000005ff147424 */ /* 0x000fc400078e00ff */
[----:B------:R-:W-:Y:S02]  /*2130*/  IMAD.MOV.U32 R21, RZ, RZ, 0x9 ;  /* 0x00000009ff157424 */ /* 0x000fe400078e00ff */
[----:B------:R-:W-:Y:S02]  /*2140*/  IMAD.MOV.U32 R22, RZ, RZ, 0xe ;  /* 0x0000000eff167424 */ /* 0x000fe400078e00ff */
[----:B------:R-:W-:Y:S01]  /*2150*/  IMAD.MOV.U32 R23, RZ, RZ, 0x14 ;  /* 0x00000014ff177424 */ /* 0x000fe200078e00ff */
[----:B------:R0:W-:Y:S04]  /*2160*/  STL.128 [R1+0x140], R16 ;  /* 0x0001401001007387 */ /* 0x0001e80000100c00 */
[----:B------:R1:W-:Y:S04]  /*2170*/  STL.128 [R1+0x130], R24 ;  /* 0x0001301801007387 */ /* 0x0003e80000100c00 */
[----:B------:R-:W-:Y:S04]  /*2180*/  STL.128 [R1+0x1c0], R28 ;  /* 0x0001c01c01007387 */ /* 0x000fe80000100c00 */
[----:B------:R-:W-:Y:S01]  /*2190*/  STL.128 [R1+0x1d0], R28 ;  /* 0x0001d01c01007387 */ /* 0x000fe20000100c00 */
[----:B0-----:R-:W-:-:S02]  /*21a0*/  IMAD.MOV.U32 R16, RZ, RZ, 0x6fa87e4f ;  /* 0x6fa87e4fff107424 */ /* 0x001fc400078e00ff */
[----:B------:R-:W-:Y:S02]  /*21b0*/  IMAD.MOV.U32 R17, RZ, RZ, -0x1d31920 ;  /* 0xfe2ce6e0ff117424 */ /* 0x000fe400078e00ff */
[----:B------:R-:W-:Y:S02]  /*21c0*/  IMAD.MOV.U32 R18, RZ, RZ, -0x5cfebcec ;  /* 0xa3014314ff127424 */ /* 0x000fe400078e00ff */
[----:B------:R-:W-:Y:S01]  /*21d0*/  IMAD.MOV.U32 R19, RZ, RZ, 0x4e0811a1 ;  /* 0x4e0811a1ff137424 */ /* 0x000fe200078e00ff */
[----:B------:R-:W-:Y:S01]  /*21e0*/  STL.128 [R1+0x1e0], R28 ;  /* 0x0001e01c01007387 */ /* 0x000fe20000100c00 */
[----:B-1----:R-:W-:Y:S02]  /*21f0*/  IMAD.MOV.U32 R24, RZ, RZ, 0x655b59c3 ;  /* 0x655b59c3ff187424 */ /* 0x002fe400078e00ff */
[----:B------:R-:W-:Y:S01]  /*2200*/  IMAD.MOV.U32 R25, RZ, RZ, -0x70f3336e ;  /* 0x8f0ccc92ff197424 */ /* 0x000fe200078e00ff */
[----:B------:R0:W-:Y:S01]  /*2210*/  STL.128 [R1+0x1f0], R28 ;  /* 0x0001f01c01007387 */ /* 0x0001e20000100c00 */
[----:B------:R-:W-:-:S02]  /*2220*/  IMAD.MOV.U32 R26, RZ, RZ, -0x100b83 ;  /* 0xffeff47dff1a7424 */ /* 0x000fc400078e00ff */
[----:B------:R-:W-:Y:S01]  /*2230*/  IMAD.MOV.U32 R27, RZ, RZ, -0x7a7ba22f ;  /* 0x85845dd1ff1b7424 */ /* 0x000fe200078e00ff */
[----:B------:R-:W-:Y:S04]  /*2240*/  STL.128 [R1+0x200], R20 ;  /* 0x0002001401007387 */ /* 0x000fe80000100c00 */
[----:B------:R-:W-:Y:S04]  /*2250*/  STL.128 [R1+0x210], R20 ;  /* 0x0002101401007387 */ /* 0x000fe80000100c00 */
[----:B------:R-:W-:Y:S04]  /*2260*/  STL.128 [R1+0x220], R20 ;  /* 0x0002201401007387 */ /* 0x000fe80000100c00 */
[----:B------:R1:W-:Y:S01]  /*2270*/  STL.128 [R1+0x230], R20 ;  /* 0x0002301401007387 */ /* 0x0003e20000100c00 */
[----:B0-----:R-:W-:-:S02]  /*2280*/  IMAD.MOV.U32 R28, RZ, RZ, 0x4 ;  /* 0x00000004ff1c7424 */ /* 0x001fc400078e00ff */
[----:B------:R-:W-:Y:S02]  /*2290*/  IMAD.MOV.U32 R29, RZ, RZ, 0xb ;  /* 0x0000000bff1d7424 */ /* 0x000fe400078e00ff */
[----:B------:R-:W-:Y:S02]  /*22a0*/  IMAD.MOV.U32 R30, RZ, RZ, 0x10 ;  /* 0x00000010ff1e7424 */ /* 0x000fe400078e00ff */
[----:B------:R-:W-:Y:S01]  /*22b0*/  IMAD.MOV.U32 R31, RZ, RZ, 0x17 ;  /* 0x00000017ff1f7424 */ /* 0x000fe200078e00ff */
[----:B------:R-:W-:Y:S01]  /*22c0*/  STL.128 [R1+0x160], R16 ;  /* 0x0001601001007387 */ /* 0x000fe20000100c00 */
[----:B-1----:R-:W-:Y:S02]  /*22d0*/  IMAD.MOV.U32 R20, RZ, RZ, 0x6 ;  /* 0x00000006ff147424 */ /* 0x002fe400078e00ff */
[----:B------:R-:W-:Y:S02]  /*22e0*/  IMAD.MOV.U32 R21, RZ, RZ, 0xa ;  /* 0x0000000aff157424 */ /* 0x000fe400078e00ff */
[----:B------:R-:W-:-:S02]  /*22f0*/  IMAD.MOV.U32 R22, RZ, RZ, 0xf ;  /* 0x0000000fff167424 */ /* 0x000fc400078e00ff */
[----:B------:R-:W-:Y:S01]  /*2300*/  IMAD.MOV.U32 R23, RZ, RZ, 0x15 ;  /* 0x00000015ff177424 */ /* 0x000fe200078e00ff */
[----:B------:R0:W-:Y:S04]  /*2310*/  STL.128 [R1+0x150], R24 ;  /* 0x0001501801007387 */ /* 0x0001e80000100c00 */
[----:B------:R-:W-:Y:S04]  /*2320*/  STL.128 [R1+0x240], R28 ;  /* 0x0002401c01007387 */ /* 0x000fe80000100c00 */
[----:B------:R-:W-:Y:S04]  /*2330*/  STL.128 [R1+0x250], R28 ;  /* 0x0002501c01007387 */ /* 0x000fe80000100c00 */
[----:B------:R-:W-:Y:S04]  /*2340*/  STL.128 [R1+0x260], R28 ;  /* 0x0002601c01007387 */ /* 0x000fe80000100c00 */
[----:B------:R1:W-:Y:S04]  /*2350*/  STL.128 [R1+0x270], R28 ;  /* 0x0002701c01007387 */ /* 0x0003e80000100c00 */
[----:B------:R-:W-:Y:S04]  /*2360*/  STL.128 [R1+0x280], R20 ;  /* 0x0002801401007387 */ /* 0x000fe80000100c00 */
[----:B------:R-:W-:Y:S04]  /*2370*/  STL.128 [R1+0x290], R20 ;  /* 0x0002901401007387 */ /* 0x000fe80000100c00 */
[----:B------:R-:W-:Y:S04]  /*2380*/  STL.128 [R1+0x2a0], R20 ;  /* 0x0002a01401007387 */ /* 0x000fe80000100c00 */
[----:B------:R5:W-:Y:S01]  /*2390*/  STL.128 [R1+0x2b0], R20 ;  /* 0x0002b01401007387 */ /* 0x000be20000100c00 */
[----:B0-----:R-:W-:-:S02]  /*23a0*/  IMAD.MOV.U32 R26, RZ, RZ, 0x2ad7d2bb ;  /* 0x2ad7d2bbff1a7424 */ /* 0x001fc400078e00ff */
[----:B------:R-:W-:Y:S01]  /*23b0*/  IMAD.MOV.U32 R27, RZ, RZ, -0x14792c6f ;  /* 0xeb86d391ff1b7424 */ /* 0x000fe200078e00ff */
[C---:B--2---:R-:W-:Y:S02]  /*23c0*/  PRMT R16, R7.reuse, 0x7771, RZ ;  /* 0x0000777107107816 */ /* 0x044fe400000000ff */
[----:B------:R-:W-:Y:S02]  /*23d0*/  PRMT R19, R7, 0x7770, RZ ;  /* 0x0000777007137816 */ /* 0x000fe400000000ff */
[C---:B----4-:R-:W-:Y:S02]  /*23e0*/  PRMT R24, R3.reuse, 0x7771, RZ ;  /* 0x0000777103187816 */ /* 0x050fe400000000ff */
[C---:B------:R-:W-:Y:S02]  /*23f0*/  PRMT R25, R3.reuse, 0x7770, RZ ;  /* 0x0000777003197816 */ /* 0x040fe400000000ff */
[C---:B-1----:R-:W-:Y:S02]  /*2400*/  PRMT R28, R3.reuse, 0x7772, RZ ;  /* 0x00007772031c7816 */ /* 0x042fe400000000ff */
[----:B-----5:R-:W-:-:S02]  /*2410*/  PRMT R21, R3, 0x7773, RZ ;  /* 0x0000777303157816 */ /* 0x020fc400000000ff */
[----:B------:R-:W-:Y:S02]  /*2420*/  PRMT R20, R19, 0x6540, R16 ;  /* 0x0000654013147816 */ /* 0x000fe40000000010 */
[----:B------:R-:W-:Y:S02]  /*2430*/  PRMT R3, R7, 0x7772, RZ ;  /* 0x0000777207037816 */ /* 0x000fe400000000ff */
[C---:B------:R-:W-:Y:S02]  /*2440*/  PRMT R16, R6.reuse, 0x7772, RZ ;  /* 0x0000777206107816 */ /* 0x040fe400000000ff */
[C---:B------:R-:W-:Y:S02]  /*2450*/  PRMT R18, R6.reuse, 0x7771, RZ ;  /* 0x0000777106127816 */ /* 0x040fe400000000ff */
[----:B------:R-:W-:Y:S01]  /*2460*/  PRMT R19, R6, 0x7770, RZ ;  /* 0x0000777006137816 */ /* 0x000fe200000000ff */
[----:B------:R-:W-:Y:S02]  /*2470*/  IMAD.SHL.U32 R22, R21, 0x1000000, RZ ;  /* 0x0100000015167824 */ /* 0x000fe400078e00ff */
[----:B------:R-:W-:Y:S01]  /*2480*/  IMAD.U32 R3, R3, 0x10000, RZ ;  /* 0x0001000003037824 */ /* 0x000fe200078e00ff */
[----:B------:R-:W-:Y:S01]  /*2490*/  PRMT R18, R19, 0x6540, R18 ;  /* 0x0000654013127816 */ /* 0x000fe20000000012 */
[----:B------:R-:W-:Y:S01]  /*24a0*/  IMAD.U32 R21, R16, 0x10000, RZ ;  /* 0x0001000010157824 */ /* 0x000fe200078e00ff */
[----:B------:R-:W-:-:S02]  /*24b0*/  PRMT R16, R5, 0x7770, RZ ;  /* 0x0000777005107816 */ /* 0x000fc400000000ff */
[----:B------:R-:W-:Y:S01]  /*24c0*/  LOP3.LUT R19, R20, 0xff0000, R3, 0xf8, !PT ;  /* 0x00ff000014137812 */ /* 0x000fe200078ef803 */
[----:B------:R-:W-:Y:S01]  /*24d0*/  IMAD.U32 R28, R28, 0x10000, RZ ;  /* 0x000100001c1c7824 */ /* 0x000fe200078e00ff */
[----:B------:R-:W-:Y:S02]  /*24e0*/  LOP3.LUT R3, R18, 0xff0000, R21, 0xf8, !PT ;  /* 0x00ff000012037812 */ /* 0x000fe400078ef815 */
[----:B------:R-:W-:Y:S02]  /*24f0*/  PRMT R21, R5, 0x7771, RZ ;  /* 0x0000777105157816 */ /* 0x000fe400000000ff */
[C---:B---3--:R-:W-:Y:S02]  /*2500*/  PRMT R20, R10.reuse, 0x7771, RZ ;  /* 0x000077710a147816 */ /* 0x048fe400000000ff */
[----:B------:R-:W-:Y:S02]  /*2510*/  PRMT R23, R10, 0x7770, RZ ;  /* 0x000077700a177816 */ /* 0x000fe400000000ff */
[----:B------:R-:W-:Y:S01]  /*2520*/  PRMT R29, R25, 0x6540, R24 ;  /* 0x00006540191d7816 */ /* 0x000fe20000000018 */
[----:B------:R-:W-:Y:S01]  /*2530*/  IMAD.MOV.U32 R24, RZ, RZ, -0x8ac817e ;  /* 0xf7537e82ff187424 */ /* 0x000fe200078e00ff */
[----:B------:R-:W-:Y:S01]  /*2540*/  PRMT R21, R16, 0x6540, R21 ;  /* 0x0000654010157816 */ /* 0x000fe20000000015 */
[----:B------:R-:W-:Y:S01]  /*2550*/  IMAD.MOV.U32 R25, RZ, RZ, -0x42c50dcb ;  /* 0xbd3af235ff197424 */ /* 0x000fe200078e00ff */
[----:B------:R-:W-:-:S02]  /*2560*/  PRMT R20, R23, 0x6540, R20 ;  /* 0x0000654017147816 */ /* 0x000fc40000000014 */
[----:B------:R-:W-:Y:S02]  /*2570*/  LOP3.LUT R17, R29, 0xff0000, R28, 0xf8, !PT ;  /* 0x00ff00001d117812 */ /* 0x000fe400078ef81c */
[----:B------:R-:W-:Y:S02]  /*2580*/  PRMT R16, R5, 0x7772, RZ ;  /* 0x0000777205107816 */ /* 0x000fe400000000ff */
[----:B------:R-:W-:Y:S01]  /*2590*/  PRMT R23, R10, 0x7772, RZ ;  /* 0x000077720a177816 */ /* 0x000fe200000000ff */
[----:B------:R0:W-:Y:S01]  /*25a0*/  STL.128 [R1+0x170], R24 ;  /* 0x0001701801007387 */ /* 0x0001e20000100c00 */
[----:B------:R-:W-:Y:S01]  /*25b0*/  LOP3.LUT R17, R17, R22, RZ, 0xfc, !PT ;  /* 0x0000001611117212 */ /* 0x000fe200078efcff */
[----:B------:R-:W-:Y:S01]  /*25c0*/  IMAD.U32 R16, R16, 0x10000, RZ ;  /* 0x0001000010107824 */ /* 0x000fe200078e00ff */
[----:B------:R-:W-:Y:S01]  /*25d0*/  PRMT R22, R11, 0x7771, RZ ;  /* 0x000077710b167816 */ /* 0x000fe200000000ff */
[----:B------:R-:W-:Y:S01]  /*25e0*/  IMAD.U32 R23, R23, 0x10000, RZ ;  /* 0x0001000017177824 */ /* 0x000fe200078e00ff */
[----:B------:R-:W-:-:S02]  /*25f0*/  PRMT R18, R11, 0x7772, RZ ;  /* 0x000077720b127816 */ /* 0x000fc400000000ff */
[----:B------:R-:W-:Y:S02]  /*2600*/  LOP3.LUT R21, R21, 0xff0000, R16, 0xf8, !PT ;  /* 0x00ff000015157812 */ /* 0x000fe400078ef810 */
[----:B------:R-:W-:Y:S02]  /*2610*/  LOP3.LUT R20, R20, 0xff0000, R23, 0xf8, !PT ;  /* 0x00ff000014147812 */ /* 0x000fe400078ef817 */
[----:B0-----:R-:W-:Y:S02]  /*2620*/  PRMT R25, R11, 0x7770, RZ ;  /* 0x000077700b197816 */ /* 0x001fe400000000ff */
[----:B------:R-:W-:Y:S02]  /*2630*/  PRMT R23, R9, 0x7770, RZ ;  /* 0x0000777009177816 */ /* 0x000fe400000000ff */
[----:B------:R-:W-:Y:S01]  /*2640*/  PRMT R22, R25, 0x6540, R22 ;  /* 0x0000654019167816 */ /* 0x000fe20000000016 */
[----:B------:R-:W-:Y:S01]  /*2650*/  IMAD.U32 R25, R18, 0x10000, RZ ;  /* 0x0001000012197824 */ /* 0x000fe200078e00ff */
[----:B------:R-:W-:-:S02]  /*2660*/  PRMT R18, R9, 0x7771, RZ ;  /* 0x0000777109127816 */ /* 0x000fc400000000ff */
[----:B------:R-:W-:Y:S02]  /*2670*/  PRMT R16, R9, 0x7772, RZ ;  /* 0x0000777209107816 */ /* 0x000fe400000000ff */
[----:B------:R-:W-:Y:S02]  /*2680*/  PRMT R18, R23, 0x6540, R18 ;  /* 0x0000654017127816 */ /* 0x000fe40000000012 */
[----:B------:R-:W-:Y:S01]  /*2690*/  LOP3.LUT R24, R32, 0xffff, RZ, 0xc0, !PT ;  /* 0x0000ffff20187812 */ /* 0x000fe200078ec0ff */
[----:B------:R-:W-:Y:S01]  /*26a0*/  IMAD.U32 R23, R16, 0x10000, RZ ;  /* 0x0001000010177824 */ /* 0x000fe200078e00ff */
[----:B------:R-:W-:Y:S02]  /*26b0*/  PRMT R7, R7, 0x7773, RZ ;  /* 0x0000777307077816 */ /* 0x000fe400000000ff */
[----:B------:R-:W-:Y:S02]  /*26c0*/  R2UR UR13, R24 ;  /* 0x00000000180d72ca */ /* 0x000fe400000e0000 */
[----:B------:R-:W-:-:S02]  /*26d0*/  LOP3.LUT R16, R18, 0xff0000, R23, 0xf8, !PT ;  /* 0x00ff000012107812 */ /* 0x000fc400078ef817 */
[C---:B------:R-:W-:Y:S02]  /*26e0*/  PRMT R23, R15.reuse, 0x7771, RZ ;  /* 0x000077710f177816 */ /* 0x040fe400000000ff */
[C---:B------:R-:W-:Y:S02]  /*26f0*/  PRMT R24, R15.reuse, 0x7770, RZ ;  /* 0x000077700f187816 */ /* 0x040fe400000000ff */
[----:B------:R-:W-:Y:S02]  /*2700*/  PRMT R18, R15, 0x7772, RZ ;  /* 0x000077720f127816 */ /* 0x000fe400000000ff */
[----:B------:R-:W-:Y:S01]  /*2710*/  PRMT R23, R24, 0x6540, R23 ;  /* 0x0000654018177816 */ /* 0x000fe20000000017 */
[----:B------:R-:W-:Y:S02]  /*2720*/  IMAD.SHL.U32 R24, R7, 0x1000000, RZ ;  /* 0x0100000007187824 */ /* 0x000fe400078e00ff */
[----:B------:R-:W-:Y:S01]  /*2730*/  IMAD.U32 R18, R18, 0x10000, RZ ;  /* 0x0001000012127824 */ /* 0x000fe200078e00ff */
[----:B------:R-:W0:Y:S01]  /*2740*/  LDCU.U16 UR4, c[0x3][0x6088] ;  /* 0x00cc1100ff0477ac */ /* 0x000e220008000400 */
[----:B------:R-:W-:-:S02]  /*2750*/  PRMT R6, R6, 0x7773, RZ ;  /* 0x0000777306067816 */ /* 0x000fc400000000ff */
[----:B------:R-:W-:Y:S02]  /*2760*/  LOP3.LUT R7, R19, R24, RZ, 0xfc, !PT ;  /* 0x0000001813077212 */ /* 0x000fe400078efcff */
[----:B------:R-:W-:Y:S02]  /*2770*/  LOP3.LUT R18, R23, 0xff0000, R18, 0xf8, !PT ;  /* 0x00ff000017127812 */ /* 0x000fe400078ef812 */
[C---:B------:R-:W-:Y:S02]  /*2780*/  PRMT R23, R14.reuse, 0x7771, RZ ;  /* 0x000077710e177816 */ /* 0x040fe400000000ff */
[C---:B------:R-:W-:Y:S02]  /*2790*/  PRMT R24, R14.reuse, 0x7770, RZ ;  /* 0x000077700e187816 */ /* 0x040fe400000000ff */
[----:B------:R-:W-:Y:S01]  /*27a0*/  PRMT R19, R14, 0x7772, RZ ;  /* 0x000077720e137816 */ /* 0x000fe200000000ff */
[----:B------:R-:W-:Y:S01]  /*27b0*/  IMAD.SHL.U32 R6, R6, 0x1000000, RZ ;  /* 0x0100000006067824 */ /* 0x000fe200078e00ff */
[----:B------:R-:W-:-:S03]  /*27c0*/  PRMT R23, R24, 0x6540, R23 ;  /* 0x0000654018177816 */ /* 0x000fc60000000017 */
[----:B------:R-:W-:Y:S01]  /*27d0*/  IMAD.U32 R24, R19, 0x10000, RZ ;  /* 0x0001000013187824 */ /* 0x000fe200078e00ff */
[----:B------:R-:W-:Y:S02]  /*27e0*/  LOP3.LUT R6, R3, R6, RZ, 0xfc, !PT ;  /* 0x0000000603067212 */ /* 0x000fe400078efcff */
[----:B------:R-:W-:Y:S02]  /*27f0*/  PRMT R3, R13, 0x7772, RZ ;  /* 0x000077720d037816 */ /* 0x000fe400000000ff */
[----:B------:R-:W-:Y:S02]  /*2800*/  LOP3.LUT R19, R23, 0xff0000, R24, 0xf8, !PT ;  /* 0x00ff000017137812 */ /* 0x000fe400078ef818 */
[C---:B------:R-:W-:Y:S02]  /*2810*/  PRMT R23, R13.reuse, 0x7771, RZ ;  /* 0x000077710d177816 */ /* 0x040fe400000000ff */
[----:B------:R-:W-:Y:S01]  /*2820*/  PRMT R24, R13, 0x7770, RZ ;  /* 0x000077700d187816 */ /* 0x000fe200000000ff */
[----:B0-----:R-:W-:Y:S01]  /*2830*/  USHF.L.U32 UR4, UR4, 0x3, URZ ;  /* 0x0000000304047899 */ /* 0x001fe200080006ff */
[----:B------:R-:W-:-:S02]  /*2840*/  PRMT R9, R9, 0x7773, RZ ;  /* 0x0000777309097816 */ /* 0x000fc400000000ff */
[----:B------:R-:W-:Y:S01]  /*2850*/  PRMT R23, R24, 0x6540, R23 ;  /* 0x0000654018177816 */ /* 0x000fe20000000017 */
[----:B------:R-:W-:Y:S01]  /*2860*/  IMAD.U32 R24, R3, 0x10000, RZ ;  /* 0x0001000003187824 */ /* 0x000fe200078e00ff */
[----:B------:R-:W-:Y:S01]  /*2870*/  ULOP3.LUT UR12, UR27, 0xffff, URZ, 0xc0, !UPT ;  /* 0x0000ffff1b0c7892 */ /* 0x000fe2000f8ec0ff */
[----:B------:R-:W-:Y:S01]  /*2880*/  IMAD.SHL.U32 R9, R9, 0x1000000, RZ ;  /* 0x0100000009097824 */ /* 0x000fe200078e00ff */
[----:B------:R-:W-:Y:S02]  /*2890*/  ULOP3.LUT UR14, UR26, 0xffff, URZ, 0xc0, !UPT ;  /* 0x0000ffff1a0e7892 */ /* 0x000fe4000f8ec0ff */
[----:B------:R-:W-:Y:S02]  /*28a0*/  ULOP3.LUT UR15, UR25, 0xffff, URZ, 0xc0, !UPT ;  /* 0x0000ffff190f7892 */ /* 0x000fe4000f8ec0ff */
[----:B------:R-:W-:Y:S02]  /*28b0*/  ULOP3.LUT UR16, UR24, 0xffff, URZ, 0xc0, !UPT ;  /* 0x0000ffff18107892 */ /* 0x000fe4000f8ec0ff */
[----:B------:R-:W-:Y:S01]  /*28c0*/  ULOP3.LUT UR4, UR4, 0xffff, URZ, 0xc0, !UPT ;  /* 0x0000ffff04047892 */ /* 0x000fe2000f8ec0ff */
[----:B------:R-:W-:Y:S01]  /*28d0*/  PRMT R13, R13, 0x7773, RZ ;  /* 0x000077730d0d7816 */ /* 0x000fe200000000ff */
[----:B------:R-:W-:Y:S01]  /*28e0*/  UPRMT UR11, UR28, 0x3340, UR29 ;  /* 0x000033401c0b7896 */ /* 0x000fe2000800001d */
[----:B------:R-:W-:Y:S01]  /*28f0*/  LOP3.LUT R3, R23, 0xff0000, R24, 0xf8, !PT ;  /* 0x00ff000017037812 */ /* 0x000fe200078ef818 */
[----:B------:R-:W-:Y:S01]  /*2900*/  UPRMT UR14, UR15, 0x3340, UR14 ;  /* 0x000033400f0e7896 */ /* 0x000fe2000800000e */
[----:B------:R-:W-:Y:S01]  /*2910*/  PRMT R5, R5, 0x7773, RZ ;  /* 0x0000777305057816 */ /* 0x000fe200000000ff */
[----:B------:R-:W-:Y:S01]  /*2920*/  UPRMT UR12, UR13, 0x3340, UR12 ;  /* 0x000033400d0c7896 */ /* 0x000fe2000800000c */
[----:B------:R-:W-:Y:S01]  /*2930*/  PRMT R15, R15, 0x7773, RZ ;  /* 0x000077730f0f7816 */ /* 0x000fe200000000ff */
[----:B------:R-:W-:Y:S01]  /*2940*/  UPRMT UR4, UR4, 0x3340, UR16 ;  /* 0x0000334004047896 */ /* 0x000fe20008000010 */
[----:B------:R-:W-:-:S02]  /*2950*/  PRMT R14, R14, 0x7773, RZ ;  /* 0x000077730e0e7816 */ /* 0x000fc400000000ff */
[----:B------:R-:W-:Y:S02]  /*2960*/  PRMT R11, R11, 0x7773, RZ ;  /* 0x000077730b0b7816 */ /* 0x000fe400000000ff */
[----:B------:R-:W-:Y:S02]  /*2970*/  PRMT R23, R10, 0x7773, RZ ;  /* 0x000077730a177816 */ /* 0x000fe400000000ff */
[----:B------:R-:W-:Y:S01]  /*2980*/  LOP3.LUT R9, R16, R9, RZ, 0xfc, !PT ;  /* 0x0000000910097212 */ /* 0x000fe200078efcff */
[----:B------:R-:W-:Y:S01]  /*2990*/  IMAD.SHL.U32 R16, R13, 0x1000000, RZ ;  /* 0x010000000d107824 */ /* 0x000fe200078e00ff */
[----:B------:R-:W-:Y:S01]  /*29a0*/  UPRMT UR11, UR12, 0x5410, UR11 ;  /* 0x000054100c0b7896 */ /* 0x000fe2000800000b */
[----:B------:R-:W-:Y:S01]  /*29b0*/  IMAD.SHL.U32 R10, R5, 0x1000000, RZ ;  /* 0x01000000050a7824 */ /* 0x000fe200078e00ff */
[----:B------:R-:W-:Y:S01]  /*29c0*/  UPRMT UR4, UR4, 0x5410, UR14 ;  /* 0x0000541004047896 */ /* 0x000fe2000800000e */
[----:B------:R-:W-:Y:S02]  /*29d0*/  IMAD.SHL.U32 R15, R15, 0x1000000, RZ ;  /* 0x010000000f0f7824 */ /* 0x000fe400078e00ff */
[----:B------:R-:W-:Y:S01]  /*29e0*/  IMAD.SHL.U32 R14, R14, 0x1000000, RZ ;  /* 0x010000000e0e7824 */ /* 0x000fe200078e00ff */
[----:B------:R-:W-:Y:S01]  /*29f0*/  LOP3.LUT R22, R22, 0xff0000, R25, 0xf8, !PT ;  /* 0x00ff000016167812 */ /* 0x000fe200078ef819 */
[----:B------:R-:W-:-:S02]  /*2a00*/  IMAD.SHL.U32 R11, R11, 0x1000000, RZ ;  /* 0x010000000b0b7824 */ /* 0x000fc400078e00ff */
[----:B------:R-:W-:Y:S01]  /*2a10*/  IMAD.SHL.U32 R23, R23, 0x1000000, RZ ;  /* 0x0100000017177824 */ /* 0x000fe200078e00ff */
[----:B------:R-:W-:Y:S01]  /*2a20*/  LOP3.LUT R13, R3, R16, RZ, 0xfc, !PT ;  /* 0x00000010030d7212 */ /* 0x000fe200078efcff */
[----:B------:R-:W-:Y:S01]  /*2a30*/  IMAD.MOV.U32 R16, RZ, RZ, R2 ;  /* 0x000000ffff107224 */ /* 0x000fe200078e0002 */
[----:B------:R-:W-:Y:S01]  /*2a40*/  LOP3.LUT R5, R21, R10, RZ, 0xfc, !PT ;  /* 0x0000000a15057212 */ /* 0x000fe200078efcff */
[----:B------:R-:W-:Y:S01]  /*2a50*/  IMAD.U32 R3, RZ, RZ, UR11 ;  /* 0x0000000bff037e24 */ /* 0x000fe2000f8e00ff */
[----:B------:R-:W-:Y:S01]  /*2a60*/  LOP3.LUT R15, R18, R15, RZ, 0xfc, !PT ;  /* 0x0000000f120f7212 */ /* 0x000fe200078efcff */
[----:B------:R-:W-:Y:S01]  /*2a70*/  IMAD.U32 R18, RZ, RZ, UR9 ;  /* 0x00000009ff127e24 */ /* 0x000fe2000f8e00ff */
[----:B------:R-:W-:Y:S01]  /*2a80*/  LOP3.LUT R14, R19, R14, RZ, 0xfc, !PT ;  /* 0x0000000e130e7212 */ /* 0x000fe200078efcff */
[----:B------:R-:W-:Y:S01]  /*2a90*/  IMAD.U32 R19, RZ, RZ, UR10 ;  /* 0x0000000aff137e24 */ /* 0x000fe2000f8e00ff */
[----:B------:R-:W-:Y:S01]  /*2aa0*/  LOP3.LUT R11, R22, R11, RZ, 0xfc, !PT ;  /* 0x0000000b160b7212 */ /* 0x000fe200078efcff */
[----:B------:R-:W-:Y:S01]  /*2ab0*/  IMAD.U32 R2, RZ, RZ, UR4 ;  /* 0x00000004ff027e24 */ /* 0x000fe2000f8e00ff */
[----:B------:R-:W-:Y:S01]  /*2ac0*/  LOP3.LUT R10, R20, R23, RZ, 0xfc, !PT ;  /* 0x00000017140a7212 */ /* 0x000fe200078efcff */
[----:B------:R0:W-:Y:S04]  /*2ad0*/  STL.128 [R1+0x2c0], R4 ;  /* 0x0002c00401007387 */ /* 0x0001e80000100c00 */
[----:B------:R0:W-:Y:S04]  /*2ae0*/  STL.64 [R1+0x38], R2 ;  /* 0x0000380201007387 */ /* 0x0001e80000100a00 */
[----:B------:R0:W-:Y:S04]  /*2af0*/  STL.128 [R1+0x2f0], R16 ;  /* 0x0002f01001007387 */ /* 0x0001e80000100c00 */
[----:B------:R0:W-:Y:S04]  /*2b00*/  STL.128 [R1+0x2d0], R8 ;  /* 0x0002d00801007387 */ /* 0x0001e80000100c00 */
[----:B------:R0:W-:Y:S01]  /*2b10*/  STL.128 [R1+0x2e0], R12 ;  /* 0x0002e00c01007387 */ /* 0x0001e20000100c00 */
[----:B------:R-:W-:-:S02]  /*2b20*/  IMAD.MOV.U32 R22, RZ, RZ, 0x10325476 ;  /* 0x10325476ff167424 */ /* 0x000fc400078e00ff */
[----:B------:R-:W-:Y:S02]  /*2b30*/  IMAD.MOV.U32 R21, RZ, RZ, -0x67452302 ;  /* 0x98badcfeff157424 */ /* 0x000fe400078e00ff */
[----:B------:R-:W-:Y:S02]  /*2b40*/  IMAD.MOV.U32 R20, RZ, RZ, -0x10325477 ;  /* 0xefcdab89ff147424 */ /* 0x000fe400078e00ff */
[----:B------:R-:W-:Y:S01]  /*2b50*/  IMAD.MOV.U32 R23, RZ, RZ, 0x67452301 ;  /* 0x67452301ff177424 */ /* 0x000fe200078e00ff */
[----:B------:R-:W-:-:S06]  /*2b60*/  UMOV UR4, URZ ;  /* 0x000000ff00047c82 */ /* 0x000fcc0008000000 */
.L_x_45:
[----:B------:R-:W-:-:S09]  /*2b70*/  UISETP.GE.U32.AND UP0, UPT, UR4, 0x10, UPT ;  /* 0x000000100400788c */ /* 0x000fd2000bf06070 */
[----:B------:R-:W-:Y:S05]  /*2b80*/  BRA.U !UP0, `(.L_x_33) ;  /* 0x0000000108447547 */ /* 0x000fea000b800000 */
[----:B------:R-:W-:-:S09]  /*2b90*/  UISETP.GE.U32.AND UP0, UPT, UR4, 0x20, UPT ;  /* 0x000000200400788c */ /* 0x000fd2000bf06070 */
[----:B------:R-:W-:Y:S05]  /*2ba0*/  BRA.U !UP0, `(.L_x_34) ;  /* 0x0000000108287547 */ /* 0x000fea000b800000 */
[----:B------:R-:W-:-:S06]  /*2bb0*/  UISETP.GE.U32.AND UP0, UPT, UR4, 0x30, UPT ;  /* 0x000000300400788c */ /* 0x000fcc000bf06070 */
[----:B------:R-:W-:-:S05]  /*2bc0*/  PLOP3.LUT P0, PT, PT, PT, UP0, 0x80, 0x8 ;  /* 0x000000000008781c */ /* 0x000fca0003f0f008 */
[----:B------:R-:W-:Y:S01]  /*2bd0*/  @!UP0 UMOV UR12, 0x3 ;  /* 0x00000003000c8882 */ /* 0x000fe20000000000 */
[----:B------:R-:W-:Y:S02]  /*2be0*/  @UP0 UIMAD UR11, UR4, 0x7, URZ ;  /* 0x00000007040b08a4 */ /* 0x000fe4000f8e02ff */
[----:B------:R-:W-:Y:S02]  /*2bf0*/  @!UP0 UIMAD UR12, UR4, UR12, 0x5 ;  /* 0x00000005040c84a4 */ /* 0x000fe4000f8e020c */
[----:B------:R-:W-:Y:S02]  /*2c00*/  @UP0 ULOP3.LUT UR11, UR11, 0xc, URZ, 0xc0, !UPT ;  /* 0x0000000c0b0b0892 */ /* 0x000fe4000f8ec0ff */
[----:B------:R-:W-:Y:S01]  /*2c10*/  @!UP0 ULOP3.LUT UR11, UR12, 0xd, URZ, 0xc0, !UPT ;  /* 0x0000000d0c0b8892 */ /* 0x000fe2000f8ec0ff */
[--C-:B0-----:R-:W-:Y:S02]  /*2c20*/  @P0 LOP3.LUT R2, R21, R20, R22.reuse, 0x2d, !PT ;  /* 0x0000001415020212 */ /* 0x101fe400078e2d16 */
[----:B------:R-:W-:Y:S01]  /*2c30*/  @!P0 LOP3.LUT R2, R20, R21, R22, 0x96, !PT ;  /* 0x0000001514028212 */ /* 0x000fe200078e9616 */
[----:B------:R-:W-:Y:S08]  /*2c40*/  BRA `(.L_x_35) ;  /* 0x00000000001c7947 */ /* 0x000ff00003800000 */
.L_x_34:
[----:B------:R-:W-:Y:S01]  /*2c50*/  UMOV UR11, 0x5 ;  /* 0x00000005000b7882 */ /* 0x000fe20000000000 */
[----:B0-----:R-:W-:Y:S01]  /*2c60*/  LOP3.LUT R2, R21, R22, R20, 0xb8, !PT ;  /* 0x0000001615027212 */ /* 0x001fe200078eb814 */
[----:B------:R-:W-:-:S04]  /*2c70*/  UIMAD UR11, UR4, UR11, 0x1 ;  /* 0x00000001040b74a4 */ /* 0x000fc8000f8e020b */
[----:B------:R-:W-:Y:S01]  /*2c80*/  ULOP3.LUT UR11, UR11, 0xd, URZ, 0xc0, !UPT ;  /* 0x0000000d0b0b7892 */ /* 0x000fe2000f8ec0ff */
[----:B------:R-:W-:Y:S11]  /*2c90*/  BRA `(.L_x_35) ;  /* 0x0000000000087947 */ /* 0x000ff60003800000 */
.L_x_33:
[----:B0-----:R-:W-:Y:S01]  /*2ca0*/  LOP3.LUT R2, R22, R20, R21, 0xb8, !PT ;  /* 0x0000001416027212 */ /* 0x001fe200078eb815 */
[----:B------:R-:W-:-:S06]  /*2cb0*/  UMOV UR11, UR4 ;  /* 0x00000004000b7c82 */ /* 0x000fcc0008000000 */
.L_x_35:
[----:B------:R-:W-:Y:S02]  /*2cc0*/  ULEA UR12, UR4, UR20, 0x2 ;  /* 0x00000014040c7291 */ /* 0x000fe4000f8e10ff */
[----:B------:R-:W-:-:S07]  /*2cd0*/  ULEA UR11, UR11, UR8, 0x2 ;  /* 0x000000080b0b7291 */ /* 0x000fce000f8e10ff */
[----:B------:R-:W2:Y:S04]  /*2ce0*/  LDL.128 R4, [UR12+0x80] ;  /* 0x0000800cff047983 */ /* 0x000ea80008100c00 */
[----:B------:R-:W3:Y:S04]  /*2cf0*/  LDL R3, [UR11] ;  /* 0x0000000bff037983 */ /* 0x000ee80008100800 */
[----:B------:R-:W4:Y:S01]  /*2d00*/  LDL.128 R8, [UR12+0x1c0] ;  /* 0x0001c00cff087983 */ /* 0x000f220008100c00 */
[----:B------:R-:W-:Y:S02]  /*2d10*/  UISETP.GE.U32.AND UP0, UPT, UR4, 0xf, UPT ;  /* 0x0000000f0400788c */ /* 0x000fe4000bf06070 */
[----:B------:R-:W-:-:S07]  /*2d20*/  UIADD3 UR12, UPT, UPT, UR4, 0x1, URZ ;  /* 0x00000001040c7890 */ /* 0x000fce000fffe0ff */
[----:B------:R-:W-:Y:S01]  /*2d30*/  UMOV UR11, UR12 ;  /* 0x0000000c000b7c82 */ /* 0x000fe20008000000 */
[----:B--2---:R-:W-:-:S05]  /*2d40*/  IADD3 R2, PT, PT, R4, R2, R23 ;  /* 0x0000000204027210 */ /* 0x004fca0007ffe017 */
[----:B---3--:R-:W-:Y:S01]  /*2d50*/  IMAD.IADD R3, R2, 0x1, R3 ;  /* 0x0000000102037824 */ /* 0x008fe200078e0203 */
[----:B----4-:R-:W-:-:S04]  /*2d60*/  IADD3 R2, PT, PT, -R8, 0x20, RZ ;  /* 0x0000002008027810 */ /* 0x010fc80007ffe1ff */
[----:B------:R-:W-:Y:S02]  /*2d70*/  SHF.L.U32 R23, R3, R8, RZ ;  /* 0x0000000803177219 */ /* 0x000fe400000006ff */
[----:B------:R-:W-:-:S04]  /*2d80*/  SHF.R.U32.HI R2, RZ, R2, R3 ;  /* 0x00000002ff027219 */ /* 0x000fc80000011603 */
[----:B------:R-:W-:Y:S01]  /*2d90*/  IADD3 R23, PT, PT, R2, R23, R20 ;  /* 0x0000001702177210 */ /* 0x000fe20007ffe014 */
[----:B------:R-:W-:Y:S06]  /*2da0*/  BRA.U !UP0, `(.L_x_36) ;  /* 0x0000000108487547 */ /* 0x000fec000b800000 */
[----:B------:R-:W-:-:S09]  /*2db0*/  UISETP.GE.U32.AND UP0, UPT, UR4, 0x1f, UPT ;  /* 0x0000001f0400788c */ /* 0x000fd2000bf06070 */
[----:B------:R-:W-:Y:S05]  /*2dc0*/  BRA.U !UP0, `(.L_x_37) ;  /* 0x00000001082c7547 */ /* 0x000fea000b800000 */
[----:B------:R-:W-:-:S06]  /*2dd0*/  UISETP.GE.U32.AND UP0, UPT, UR4, 0x2f, UPT ;  /* 0x0000002f0400788c */ /* 0x000fcc000bf06070 */
[----:B------:R-:W-:-:S05]  /*2de0*/  PLOP3.LUT P0, PT, PT, PT, UP0, 0x80, 0x8 ;  /* 0x000000000008781c */ /* 0x000fca0003f0f008 */
[----:B------:R-:W-:Y:S01]  /*2df0*/  @UP0 UMOV UR11, 0x7 ;  /* 0x00000007000b0882 */ /* 0x000fe20000000000 */
[----:B------:R-:W-:Y:S01]  /*2e00*/  @!UP0 UMOV UR13, 0x3 ;  /* 0x00000003000d8882 */ /* 0x000fe20000000000 */
[----:B------:R-:W-:Y:S02]  /*2e10*/  @UP0 UIMAD UR11, UR4, UR11, 0x7 ;  /* 0x00000007040b04a4 */ /* 0x000fe4000f8e020b */
[----:B------:R-:W-:Y:S02]  /*2e20*/  @!UP0 UIMAD UR12, UR12, UR13, 0x5 ;  /* 0x000000050c0c84a4 */ /* 0x000fe4000f8e020d */
[----:B------:R-:W-:Y:S02]  /*2e30*/  @UP0 ULOP3.LUT UR11, UR11, 0xf, URZ, 0xc0, !UPT ;  /* 0x0000000f0b0b0892 */ /* 0x000fe4000f8ec0ff */
[--C-:B------:R-:W-:Y:S01]  /*2e40*/  @P0 LOP3.LUT R2, R20, R23, R21.reuse, 0x2d, !PT ;  /* 0x0000001714020212 */ /* 0x100fe200078e2d15 */
[----:B------:R-:W-:Y:S01]  /*2e50*/  @!UP0 ULOP3.LUT UR11, UR12, 0xc, URZ, 0xc0, !UPT ;  /* 0x0000000c0c0b8892 */ /* 0x000fe2000f8ec0ff */
[----:B------:R-:W-:Y:S01]  /*2e60*/  @!P0 LOP3.LUT R2, R23, R20, R21, 0x96, !PT ;  /* 0x0000001417028212 */ /* 0x000fe200078e9615 */
[----:B------:R-:W-:Y:S10]  /*2e70*/  BRA `(.L_x_38) ;  /* 0x0000000000187947 */ /* 0x000ff40003800000 */
.L_x_37:
[----:B------:R-:W-:Y:S01]  /*2e80*/  UMOV UR11, 0x5 ;  /* 0x00000005000b7882 */ /* 0x000fe20000000000 */
[----:B------:R-:W-:Y:S01]  /*2e90*/  LOP3.LUT R2, R20, R21, R23, 0xb8, !PT ;  /* 0x0000001514027212 */ /* 0x000fe200078eb817 */
[----:B------:R-:W-:-:S04]  /*2ea0*/  UIMAD UR11, UR12, UR11, 0x1 ;  /* 0x000000010c0b74a4 */ /* 0x000fc8000f8e020b */
[----:B------:R-:W-:Y:S01]  /*2eb0*/  ULOP3.LUT UR11, UR11, 0xe, URZ, 0xc0, !UPT ;  /* 0x0000000e0b0b7892 */ /* 0x000fe2000f8ec0ff */
[----:B------:R-:W-:Y:S11]  /*2ec0*/  BRA `(.L_x_38) ;  /* 0x0000000000047947 */ /* 0x000ff60003800000 */
.L_x_36:
[----:B------:R-:W-:-:S07]  /*2ed0*/  LOP3.LUT R2, R21, R23, R20, 0xb8, !PT ;  /* 0x0000001715027212 */ /* 0x000fce00078eb814 */
.L_x_38:
[----:B------:R-:W-:-:S09]  /*2ee0*/  ULEA UR11, UR11, UR8, 0x2 ;  /* 0x000000080b0b7291 */ /* 0x000fd2000f8e10ff */
[----:B------:R-:W2:Y:S01]  /*2ef0*/  LDL R3, [UR11] ;  /* 0x0000000bff037983 */ /* 0x000ea20008100800 */
[----:B------:R-:W-:Y:S01]  /*2f00*/  IADD3 R2, PT, PT, R5, R2, R22 ;  /* 0x0000000205027210 */ /* 0x000fe20007ffe016 */
[----:B------:R-:W-:Y:S02]  /*2f10*/  UISETP.GE.U32.AND UP0, UPT, UR4, 0xe, UPT ;  /* 0x0000000e0400788c */ /* 0x000fe4000bf06070 */
[----:B------:R-:W-:-:S07]  /*2f20*/  UIADD3 UR12, UPT, UPT, UR4, 0x2, URZ ;  /* 0x00000002040c7890 */ /* 0x000fce000fffe0ff */
[----:B------:R-:W-:Y:S01]  /*2f30*/  UMOV UR11, UR12 ;  /* 0x0000000c000b7c82 */ /* 0x000fe20008000000 */
[----:B--2---:R-:W-:Y:S01]  /*2f40*/  IMAD.IADD R2, R2, 0x1, R3 ;  /* 0x0000000102027824 */ /* 0x004fe200078e0203 */
[----:B------:R-:W-:-:S04]  /*2f50*/  IADD3 R3, PT, PT, -R9, 0x20, RZ ;  /* 0x0000002009037810 */ /* 0x000fc80007ffe1ff */
        /* <DEDUP_REMOVED lines=17> */
.L_x_40:
[----:B------:R-:W-:Y:S01]  /*3070*/  UMOV UR11, 0x5 ;  /* 0x00000005000b7882 */ /* 0x000fe20000000000 */
[----:B------:R-:W-:Y:S01]  /*3080*/  LOP3.LUT R2, R23, R20, R22, 0xb8, !PT ;  /* 0x0000001417027212 */ /* 0x000fe200078eb816 */
[----:B------:R-:W-:-:S04]  /*3090*/  UIMAD UR11, UR12, UR11, 0x1 ;  /* 0x000000010c0b74a4 */ /* 0x000fc8000f8e020b */
[----:B------:R-:W-:Y:S01]  /*30a0*/  ULOP3.LUT UR11, UR11, 0xf, URZ, 0xc0, !UPT ;  /* 0x0000000f0b0b7892 */ /* 0x000fe2000f8ec0ff */
[----:B------:R-:W-:Y:S11]  /*30b0*/  BRA `(.L_x_41) ;  /* 0x0000000000047947 */ /* 0x000ff60003800000 */
.L_x_39:
[----:B------:R-:W-:-:S07]  /*30c0*/  LOP3.LUT R2, R20, R22, R23, 0xb8, !PT ;  /* 0x0000001614027212 */ /* 0x000fce00078eb817 */
.L_x_41:
        /* <DEDUP_REMOVED lines=25> */
.L_x_43:
[----:B------:R-:W-:Y:S01]  /*3260*/  UMOV UR11, 0x5 ;  /* 0x00000005000b7882 */ /* 0x000fe20000000000 */
[----:B------:R-:W-:Y:S01]  /*3270*/  LOP3.LUT R2, R22, R23, R21, 0xb8, !PT ;  /* 0x0000001716027212 */ /* 0x000fe200078eb815 */
[----:B------:R-:W-:-:S04]  /*3280*/  UIMAD UR11, UR12, UR11, 0x1 ;  /* 0x000000010c0b74a4 */ /* 0x000fc8000f8e020b */
[----:B------:R-:W-:Y:S01]  /*3290*/  ULOP3.LUT UR11, UR11, 0xc, URZ, 0xc0, !UPT ;  /* 0x0000000c0b0b7892 */ /* 0x000fe2000f8ec0ff */
[----:B------:R-:W-:Y:S11]  /*32a0*/  BRA `(.L_x_44) ;  /* 0x0000000000047947 */ /* 0x000ff60003800000 */
.L_x_42:
[----:B------:R-:W-:-:S07]  /*32b0*/  LOP3.LUT R2, R23, R21, R22, 0xb8, !PT ;  /* 0x0000001517027212 */ /* 0x000fce00078eb816 */
.L_x_44:
[----:B------:R-:W-:-:S09]  /*32c0*/  ULEA UR11, UR11, UR8, 0x2 ;  /* 0x000000080b0b7291 */ /* 0x000fd2000f8e10ff */
[----:B------:R-:W2:Y:S01]  /*32d0*/  LDL R3, [UR11] ;  /* 0x0000000bff037983 */ /* 0x000ea20008100800 */
[----:B------:R-:W-:Y:S01]  /*32e0*/  IADD3 R2, PT, PT, R7, R2, R20 ;  /* 0x0000000207027210 */ /* 0x000fe20007ffe014 */
[----:B------:R-:W-:-:S04]  /*32f0*/  UIADD3 UR4, UPT, UPT, UR4, 0x4, URZ ;  /* 0x0000000404047890 */ /* 0x000fc8000fffe0ff */
[----:B------:R-:W-:Y:S01]  /*3300*/  UISETP.NE.AND UP0, UPT, UR4, 0x40, UPT ;  /* 0x000000400400788c */ /* 0x000fe2000bf05270 */
[----:B--2---:R-:W-:Y:S01]  /*3310*/  IMAD.IADD R2, R2, 0x1, R3 ;  /* 0x0000000102027824 */ /* 0x004fe200078e0203 */
[----:B------:R-:W-:-:S04]  /*3320*/  IADD3 R3, PT, PT, -R11, 0x20, RZ ;  /* 0x000000200b037810 */ /* 0x000fc80007ffe1ff */
[----:B------:R-:W-:Y:S02]  /*3330*/  SHF.L.U32 R11, R2, R11, RZ ;  /* 0x0000000b020b7219 */ /* 0x000fe400000006ff */
[----:B------:R-:W-:-:S04]  /*3340*/  SHF.R.U32.HI R2, RZ, R3, R2 ;  /* 0x00000003ff027219 */ /* 0x000fc80000011602 */
[----:B------:R-:W-:Y:S01]  /*3350*/  IADD3 R20, PT, PT, R2, R11, R21 ;  /* 0x0000000b02147210 */ /* 0x000fe20007ffe015 */
[----:B------:R-:W-:Y:S06]  /*3360*/  BRA.U UP0, `(.L_x_45) ;  /* 0xfffffff900007547 */ /* 0x000fec000b83ffff */
[----:B------:R-:W0:Y:S01]  /*3370*/  LDCU UR4, c[0x3][0x6080] ;  /* 0x00cc1000ff0477ac */ /* 0x000e220008000800 */
[----:B------:R-:W-:Y:S02]  /*3380*/  VIADD R4, R23, 0x67452301 ;  /* 0x6745230117047836 */ /* 0x000fe40000000000 */
[----:B------:R-:W-:Y:S02]  /*3390*/  VIADD R5, R20, 0xefcdab89 ;  /* 0xefcdab8914057836 */ /* 0x000fe40000000000 */
[----:B------:R-:W-:Y:S02]  /*33a0*/  VIADD R6, R21, 0x98badcfe ;  /* 0x98badcfe15067836 */ /* 0x000fe40000000000 */
[----:B------:R-:W-:-:S05]  /*33b0*/  VIADD R7, R22, 0x10325476 ;  /* 0x1032547616077836 */ /* 0x000fca0000000000 */
[----:B------:R1:W-:Y:S01]  /*33c0*/  STL.128 [R1+0x60], R4 ;  /* 0x0000600401007387 */ /* 0x0003e20000100c00 */
[----:B0-----:R-:W-:-:S09]  /*33d0*/  UISETP.GE.AND UP0, UPT, UR4, 0x1, UPT ;  /* 0x000000010400788c */ /* 0x001fd2000bf06270 */
[----:B------:R-:W-:Y:S05]  /*33e0*/  BRA.U !UP0, `(.L_x_46) ;  /* 0x0000000d08587547 */ /* 0x000fea000b800000 */
[----:B------:R-:W0:Y:S01]  /*33f0*/  LDCU UR4, c[0x3][0x6084] ;  /* 0x00cc1080ff0477ac */ /* 0x000e220008000800 */
[----:B------:R-:W-:Y:S01]  /*3400*/  BSSY.RECONVERGENT B1, `(.L_x_46) ;  /* 0x00000d4000017945 */ /* 0x000fe20003800200 */
[----:B0-----:R-:W-:-:S09]  /*3410*/  UISETP.GE.AND UP0, UPT, UR4, 0x1, UPT ;  /* 0x000000010400788c */ /* 0x001fd2000bf06270 */
[----:B------:R-:W-:Y:S05]  /*3420*/  BRA.U !UP0, `(.L_x_47) ;  /* 0x0000000508147547 */ /* 0x000fea000b800000 */
[----:B-1----:R-:W-:-:S07]  /*3430*/  IMAD.MOV.U32 R5, RZ, RZ, RZ ;  /* 0x000000ffff057224 */ /* 0x002fce00078e00ff */
.L_x_57:
[----:B------:R-:W2:Y:S01]  /*3440*/  LDL.U8 R4, [R1+0x60] ;  /* 0x0000600001047983 */ /* 0x000ea20000100000 */
[----:B------:R-:W-:Y:S01]  /*3450*/  IMAD.MOV.U32 R2, RZ, RZ, 0x1080 ;  /* 0x00001080ff027424 */ /* 0x000fe200078e00ff */
[----:B------:R-:W-:Y:S03]  /*3460*/  BSSY.RELIABLE B2, `(.L_x_48) ;  /* 0x00000c9000027945 */ /* 0x000fe60003800100 */
[----:B------:R-:W-:-:S04]  /*3470*/  IMAD R2, R5, 0x14, R2 ;  /* 0x0000001405027824 */ /* 0x000fc800078e0202 */
[----:B------:R-:W2:Y:S02]  /*3480*/  LDC.U8 R3, c[0x3][R2] ;  /* 0x00c0000002037b82 */ /* 0x000ea40000000000 */
[----:B--2---:R-:W-:-:S13]  /*3490*/  ISETP.NE.AND P0, PT, R4, R3, PT ;  /* 0x000000030400720c */ /* 0x004fda0003f05270 */
[----:B------:R-:W-:Y:S05]  /*34a0*/  @P0 BRA `(.L_x_49) ;  /* 0x0000000c00100947 */ /* 0x000fea0003800000 */
[----:B------:R-:W2:Y:S01]  /*34b0*/  LDL.U8 R4, [R1+0x61] ;  /* 0x0000610001047983 */ /* 0x000ea20000100000 */
        /* <DEDUP_REMOVED lines=58> */
[----:B------:R-:W-:Y:S05]  /*3860*/  @!P0 BREAK.RELIABLE B2 ;  /* 0x0000000000028942 */ /* 0x000fea0003800100 */
[----:B------:R-:W-:Y:S05]  /*3870*/  @P0 BRA `(.L_x_49) ;  /* 0x00000008001c0947 */ /* 0x000fea0003800000 */
.L_x_47:
[----:B------:R-:W0:Y:S01]  /*3880*/  S2R R3, SR_LANEID ;  /* 0x0000000000037919 */ /* 0x000e220000000000 */
[----:B------:R-:W-:Y:S01]  /*3890*/  VOTEU.ANY UR4, UPT, PT ;  /* 0x0000000000047886 */ /* 0x000fe200038e0100 */
[----:B-1----:R-:W1:Y:S01]  /*38a0*/  LDC.64 R4, c[0x0][0x398] ;  /* 0x0000e600ff047b82 */ /* 0x002e620000000a00 */
[----:B------:R-:W0:Y:S08]  /*38b0*/  FLO.U32 R2, UR4 ;  /* 0x0000000400027d00 */ /* 0x000e3000080e0000 */
[----:B------:R-:W1:Y:S01]  /*38c0*/  POPC R7, UR4 ;  /* 0x0000000400077d09 */ /* 0x000e620008000000 */
[----:B0-----:R-:W-:-:S13]  /*38d0*/  ISETP.EQ.U32.AND P0, PT, R2, R3, PT ;  /* 0x000000030200720c */ /* 0x001fda0003f02070 */
[----:B-1----:R-:W2:Y:S01]  /*38e0*/  @P0 ATOMG.E.ADD.STRONG.GPU PT, R5, desc[UR18][R4.64], R7 ;  /* 0x80000007040509a8 */ /* 0x002ea200081ef112 */
[----:B------:R-:W0:Y:S02]  /*38f0*/  S2R R6, SR_LTMASK ;  /* 0x0000000000067919 */ /* 0x000e240000003900 */
[----:B0-----:R-:W-:Y:S01]  /*3900*/  LOP3.LUT R6, R6, UR4, RZ, 0xc0, !PT ;  /* 0x0000000406067c12 */ /* 0x001fe2000f8ec0ff */
[----:B------:R-:W0:Y:S05]  /*3910*/  LDCU UR4, c[0x0][0x390] ;  /* 0x00007200ff0477ac */ /* 0x000e2a0008000800 */
[----:B------:R-:W1:Y:S01]  /*3920*/  POPC R6, R6 ;  /* 0x0000000600067309 */ /* 0x000e620000000000 */
[----:B--2---:R-:W1:Y:S02]  /*3930*/  SHFL.IDX PT, R3, R5, R2, 0x1f ;  /* 0x00001f0205037589 */ /* 0x004e6400000e0000 */
[----:B-1----:R-:W-:-:S05]  /*3940*/  IMAD.IADD R3, R3, 0x1, R6 ;  /* 0x0000000103037824 */ /* 0x002fca00078e0206 */
[----:B0-----:R-:W-:-:S13]  /*3950*/  ISETP.GE.AND P0, PT, R3, UR4, PT ;  /* 0x0000000403007c0c */ /* 0x001fda000bf06270 */
[----:B------:R-:W-:Y:S05]  /*3960*/  @P0 BRA `(.L_x_50) ;  /* 0x0000000400f40947 */ /* 0x000fea0003800000 */
[----:B------:R-:W-:Y:S05]  /*3970*/  @!P2 BRA `(.L_x_51) ;  /* 0x0000000400c0a947 */ /* 0x000fea0003800000 */
[----:B------:R-:W0:Y:S01]  /*3980*/  LDCU UR4, c[0x3][0x6088] ;  /* 0x00cc1100ff0477ac */ /* 0x000e220008000800 */
[----:B------:R-:W-:Y:S01]  /*3990*/  IMAD.MOV.U32 R2, RZ, RZ, RZ ;  /* 0x000000ffff027224 */ /* 0x000fe200078e00ff */
[----:B0-----:R-:W-:-:S09]  /*39a0*/  UISETP.GE.U32.AND UP0, UPT, UR4, 0x10, UPT ;  /* 0x000000100400788c */ /* 0x001fd2000bf06070 */
[----:B------:R-:W-:Y:S05]  /*39b0*/  BRA.U !UP0, `(.L_x_52) ;  /* 0x0000000108b47547 */ /* 0x000fea000b800000 */
[----:B------:R-:W-:Y:S01]  /*39c0*/  BSSY.RECONVERGENT B3, `(.L_x_53) ;  /* 0x000002b000037945 */ /* 0x000fe20003800200 */
[----:B------:R-:W-:-:S07]  /*39d0*/  IMAD.MOV.U32 R2, RZ, RZ, RZ ;  /* 0x000000ffff027224 */ /* 0x000fce00078e00ff */
.L_x_54:
[--C-:B0-----:R-:W-:Y:S01]  /*39e0*/  IMAD.IADD R4, R1, 0x1, R2.reuse ;  /* 0x0000000101047824 */ /* 0x101fe200078e0202 */
[----:B------:R-:W0:Y:S05]  /*39f0*/  LDCU.64 UR12, c[0x0][0x388] ;  /* 0x00007100ff0c77ac */ /* 0x000e2a0008000a00 */
[----:B------:R-:W2:Y:S01]  /*3a00*/  LDL.128 R4, [R4+0x40] ;  /* 0x0000400004047983 */ /* 0x000ea20000100c00 */
[----:B------:R-:W-:Y:S02]  /*3a10*/  IMAD R9, R3, 0x20, R2 ;  /* 0x0000002003097824 */ /* 0x000fe400078e0202 */
[----:B------:R-:W-:-:S03]  /*3a20*/  VIADD R2, R2, 0x10 ;  /* 0x0000001002027836 */ /* 0x000fc60000000000 */
[----:B0-----:R-:W-:-:S04]  /*3a30*/  IADD3 R8, P0, PT, R9, UR12, RZ ;  /* 0x0000000c09087c10 */ /* 0x001fc8000ff1e0ff */
[----:B------:R-:W-:Y:S02]  /*3a40*/  LEA.HI.X.SX32 R9, R9, UR13, 0x1, P0 ;  /* 0x0000000d09097c11 */ /* 0x000fe400080f0eff */
[----:B------:R-:W-:Y:S02]  /*3a50*/  ISETP.NE.AND P0, PT, R2, UR5, PT ;  /* 0x0000000502007c0c */ /* 0x000fe4000bf05270 */
[C---:B--2---:R-:W-:Y:S02]  /*3a60*/  PRMT R23, R5.reuse, 0x7773, RZ ;  /* 0x0000777305177816 */ /* 0x044fe400000000ff */
[C---:B------:R-:W-:Y:S02]  /*3a70*/  PRMT R25, R5.reuse, 0x7772, RZ ;  /* 0x0000777205197816 */ /* 0x040fe400000000ff */
[C---:B------:R-:W-:Y:S01]  /*3a80*/  PRMT R27, R5.reuse, 0x7771, RZ ;  /* 0x00007771051b7816 */ /* 0x040fe200000000ff */
[----:B------:R0:W-:Y:S01]  /*3a90*/  STG.E.U8 desc[UR18][R8.64+0x7], R23 ;  /* 0x0000071708007986 */ /* 0x0001e2000c101112 */
[----:B------:R-:W-:-:S02]  /*3aa0*/  PRMT R29, R5, 0x7770, RZ ;  /* 0x00007770051d7816 */ /* 0x000fc400000000ff */
[C---:B------:R-:W-:Y:S01]  /*3ab0*/  PRMT R31, R4.reuse, 0x7773, RZ ;  /* 0x00007773041f7816 */ /* 0x040fe200000000ff */
[----:B------:R0:W-:Y:S01]  /*3ac0*/  STG.E.U8 desc[UR18][R8.64+0x6], R25 ;  /* 0x0000061908007986 */ /* 0x0001e2000c101112 */
[C---:B------:R-:W-:Y:S02]  /*3ad0*/  PRMT R35, R4.reuse, 0x7772, RZ ;  /* 0x0000777204237816 */ /* 0x040fe400000000ff */
[----:B------:R-:W-:Y:S01]  /*3ae0*/  PRMT R37, R4, 0x7771, RZ ;  /* 0x0000777104257816 */ /* 0x000fe200000000ff */
[----:B------:R0:W-:Y:S01]  /*3af0*/  STG.E.U8 desc[UR18][R8.64+0x4], R29 ;  /* 0x0000041d08007986 */ /* 0x0001e2000c101112 */
[C---:B------:R-:W-:Y:S02]  /*3b00*/  PRMT R11, R7.reuse, 0x7772, RZ ;  /* 0x00007772070b7816 */ /* 0x040fe400000000ff */
[C---:B------:R-:W-:Y:S01]  /*3b10*/  PRMT R13, R7.reuse, 0x7771, RZ ;  /* 0x00007771070d7816 */ /* 0x040fe200000000ff */
[----:B------:R0:W-:Y:S01]  /*3b20*/  STG.E.U8 desc[UR18][R8.64+0x5], R27 ;  /* 0x0000051b08007986 */ /* 0x0001e2000c101112 */
[----:B------:R-:W-:-:S02]  /*3b30*/  PRMT R5, R7, 0x7773, RZ ;  /* 0x0000777307057816 */ /* 0x000fc400000000ff */
[C---:B------:R-:W-:Y:S01]  /*3b40*/  PRMT R15, R6.reuse, 0x7773, RZ ;  /* 0x00007773060f7816 */ /* 0x040fe200000000ff */
[----:B------:R0:W-:Y:S01]  /*3b50*/  STG.E.U8 desc[UR18][R8.64+0x3], R31 ;  /* 0x0000031f08007986 */ /* 0x0001e2000c101112 */
[C---:B------:R-:W-:Y:S02]  /*3b60*/  PRMT R17, R6.reuse, 0x7772, RZ ;  /* 0x0000777206117816 */ /* 0x040fe400000000ff */
[C---:B------:R-:W-:Y:S01]  /*3b70*/  PRMT R19, R6.reuse, 0x7771, RZ ;  /* 0x0000777106137816 */ /* 0x040fe200000000ff */
[----:B------:R0:W-:Y:S01]  /*3b80*/  STG.E.U8 desc[UR18][R8.64+0xb], R15 ;  /* 0x00000b0f08007986 */ /* 0x0001e2000c101112 */
[----:B------:R-:W-:Y:S02]  /*3b90*/  PRMT R21, R6, 0x7770, RZ ;  /* 0x0000777006157816 */ /* 0x000fe400000000ff */
[----:B------:R-:W-:Y:S01]  /*3ba0*/  PRMT R4, R4, 0x7770, RZ ;  /* 0x0000777004047816 */ /* 0x000fe200000000ff */
[----:B------:R0:W-:Y:S01]  /*3bb0*/  STG.E.U8 desc[UR18][R8.64+0xa], R17 ;  /* 0x00000a1108007986 */ /* 0x0001e2000c101112 */
[----:B------:R-:W-:-:S03]  /*3bc0*/  PRMT R7, R7, 0x7770, RZ ;  /* 0x0000777007077816 */ /* 0x000fc600000000ff */
[----:B------:R0:W-:Y:S04]  /*3bd0*/  STG.E.U8 desc[UR18][R8.64+0x8], R21 ;  /* 0x0000081508007986 */ /* 0x0001e8000c101112 */
[----:B------:R0:W-:Y:S04]  /*3be0*/  STG.E.U8 desc[UR18][R8.64+0x9], R19 ;  /* 0x0000091308007986 */ /* 0x0001e8000c101112 */
[----:B------:R0:W-:Y:S04]  /*3bf0*/  STG.E.U8 desc[UR18][R8.64+0x2], R35 ;  /* 0x0000022308007986 */ /* 0x0001e8000c101112 */
[----:B------:R0:W-:Y:S04]  /*3c00*/  STG.E.U8 desc[UR18][R8.64], R4 ;  /* 0x0000000408007986 */ /* 0x0001e8000c101112 */
[----:B------:R0:W-:Y:S04]  /*3c10*/  STG.E.U8 desc[UR18][R8.64+0x1], R37 ;  /* 0x0000012508007986 */ /* 0x0001e8000c101112 */
[----:B------:R0:W-:Y:S04]  /*3c20*/  STG.E.U8 desc[UR18][R8.64+0xe], R11 ;  /* 0x00000e0b08007986 */ /* 0x0001e8000c101112 */
[----:B------:R0:W-:Y:S04]  /*3c30*/  STG.E.U8 desc[UR18][R8.64+0xd], R13 ;  /* 0x00000d0d08007986 */ /* 0x0001e8000c101112 */
[----:B------:R0:W-:Y:S04]  /*3c40*/  STG.E.U8 desc[UR18][R8.64+0xc], R7 ;  /* 0x00000c0708007986 */ /* 0x0001e8000c101112 */
[----:B------:R0:W-:Y:S01]  /*3c50*/  STG.E.U8 desc[UR18][R8.64+0xf], R5 ;  /* 0x00000f0508007986 */ /* 0x0001e2000c101112 */
[----:B------:R-:W-:Y:S05]  /*3c60*/  @P0 BRA `(.L_x_54) ;  /* 0xfffffffc005c0947 */ /* 0x000fea000383ffff */
[----:B------:R-:W-:Y:S05]  /*3c70*/  BSYNC.RECONVERGENT B3 ;  /* 0x0000000000037941 */ /* 0x000fea0003800200 */
.L_x_53:
[----:B------:R-:W-:-:S07]  /*3c80*/  IMAD.U32 R2, RZ, RZ, UR5 ;  /* 0x00000005ff027e24 */ /* 0x000fce000f8e00ff */
.L_x_52:
[----:B------:R-:W-:-:S09]  /*3c90*/  UISETP.NE.AND UP0, UPT, UR22, URZ, UPT ;  /* 0x000000ff1600728c */ /* 0x000fd2000bf05270 */
[----:B------:R-:W-:Y:S05]  /*3ca0*/  BRA.U !UP0, `(.L_x_51) ;  /* 0x0000000108f47547 */ /* 0x000fea000b800000 */
[----:B------:R-:W-:Y:S02]  /*3cb0*/  UIADD3 UR4, UPT, UPT, UR22, -0x1, URZ ;  /* 0xffffffff16047890 */ /* 0x000fe4000fffe0ff */
[----:B------:R-:W-:Y:S02]  /*3cc0*/  UISETP.NE.AND UP1, UPT, UR21, URZ, UPT ;  /* 0x000000ff1500728c */ /* 0x000fe4000bf25270 */
[----:B------:R-:W-:-:S09]  /*3cd0*/  UISETP.GE.U32.AND UP0, UPT, UR4, 0x7, UPT ;  /* 0x000000070400788c */ /* 0x000fd2000bf06070 */
[----:B------:R-:W-:Y:S05]  /*3ce0*/  BRA.U !UP0, `(.L_x_55) ;  /* 0x0000000108587547 */ /* 0x000fea000b800000 */
[--C-:B------:R-:W-:Y:S01]  /*3cf0*/  IMAD.IADD R6, R1, 0x1, R2.reuse ;  /* 0x0000000101067824 */ /* 0x100fe200078e0202 */
[----:B------:R-:W1:Y:S04]  /*3d00*/  LDCU.64 UR12, c[0x0][0x388] ;  /* 0x00007100ff0c77ac */ /* 0x000e680008000a00 */
[----:B0-----:R-:W2:Y:S04]  /*3d10*/  LDL.U8 R7, [R6+0x40] ;  /* 0x0000400006077983 */ /* 0x001ea80000100000 */
[----:B------:R-:W3:Y:S04]  /*3d20*/  LDL.U8 R9, [R6+0x41] ;  /* 0x0000410006097983 */ /* 0x000ee80000100000 */
[----:B------:R-:W4:Y:S04]  /*3d30*/  LDL.U8 R11, [R6+0x42] ;  /* 0x00004200060b7983 */ /* 0x000f280000100000 */
[----:B------:R-:W5:Y:S04]  /*3d40*/  LDL.U8 R13, [R6+0x43] ;  /* 0x00004300060d7983 */ /* 0x000f680000100000 */
[----:B------:R-:W5:Y:S04]  /*3d50*/  LDL.U8 R15, [R6+0x44] ;  /* 0x00004400060f7983 */ /* 0x000f680000100000 */
[----:B------:R-:W5:Y:S04]  /*3d60*/  LDL.U8 R17, [R6+0x45] ;  /* 0x0000450006117983 */ /* 0x000f680000100000 */
[----:B------:R-:W5:Y:S04]  /*3d70*/  LDL.U8 R19, [R6+0x46] ;  /* 0x0000460006137983 */ /* 0x000f680000100000 */
[----:B------:R-:W5:Y:S01]  /*3d80*/  LDL.U8 R21, [R6+0x47] ;  /* 0x0000470006157983 */ /* 0x000f620000100000 */
[----:B------:R-:W-:-:S02]  /*3d90*/  IMAD R5, R3, 0x20, R2 ;  /* 0x0000002003057824 */ /* 0x000fc400078e0202 */
[----:B------:R-:W-:-:S03]  /*3da0*/  VIADD R2, R2, 0x8 ;  /* 0x0000000802027836 */ /* 0x000fc60000000000 */
[----:B-1----:R-:W-:-:S04]  /*3db0*/  IADD3 R4, P0, PT, R5, UR12, RZ ;  /* 0x0000000c05047c10 */ /* 0x002fc8000ff1e0ff */
[----:B------:R-:W-:-:S05]  /*3dc0*/  LEA.HI.X.SX32 R5, R5, UR13, 0x1, P0 ;  /* 0x0000000d05057c11 */ /* 0x000fca00080f0eff */
[----:B--2---:R1:W-:Y:S04]  /*3dd0*/  STG.E.U8 desc[UR18][R4.64], R7 ;  /* 0x0000000704007986 */ /* 0x0043e8000c101112 */
[----:B---3--:R1:W-:Y:S04]  /*3de0*/  STG.E.U8 desc[UR18][R4.64+0x1], R9 ;  /* 0x0000010904007986 */ /* 0x0083e8000c101112 */
[----:B----4-:R1:W-:Y:S04]  /*3df0*/  STG.E.U8 desc[UR18][R4.64+0x2], R11 ;  /* 0x0000020b04007986 */ /* 0x0103e8000c101112 */
[----:B-----5:R1:W-:Y:S04]  /*3e00*/  STG.E.U8 desc[UR18][R4.64+0x3], R13 ;  /* 0x0000030d04007986 */ /* 0x0203e8000c101112 */
[----:B------:R1:W-:Y:S04]  /*3e10*/  STG.E.U8 desc[UR18][R4.64+0x4], R15 ;  /* 0x0000040f04007986 */ /* 0x0003e8000c101112 */
[----:B------:R1:W-:Y:S04]  /*3e20*/  STG.E.U8 desc[UR18][R4.64+0x5], R17 ;  /* 0x0000051104007986 */ /* 0x0003e8000c101112 */
[----:B------:R1:W-:Y:S04]  /*3e30*/  STG.E.U8 desc[UR18][R4.64+0x6], R19 ;  /* 0x0000061304007986 */ /* 0x0003e8000c101112 */
[----:B------:R1:W-:Y:S02]  /*3e40*/  STG.E.U8 desc[UR18][R4.64+0x7], R21 ;  /* 0x0000071504007986 */ /* 0x0003e4000c101112 */
.L_x_55:
[----:B------:R-:W-:Y:S05]  /*3e50*/  BRA.U !UP1, `(.L_x_51) ;  /* 0x0000000109887547 */ /* 0x000fea000b800000 */
[----:B------:R-:W-:Y:S02]  /*3e60*/  UIADD3 UR4, UPT, UPT, UR21, -0x1, URZ ;  /* 0xffffffff15047890 */ /* 0x000fe4000fffe0ff */
[----:B------:R-:W-:Y:S02]  /*3e70*/  UISETP.NE.AND UP1, UPT, UR23, URZ, UPT ;  /* 0x000000ff1700728c */ /* 0x000fe4000bf25270 */
[----:B------:R-:W-:-:S09]  /*3e80*/  UISETP.GE.U32.AND UP0, UPT, UR4, 0x3, UPT ;  /* 0x000000030400788c */ /* 0x000fd2000bf06070 */
[----:B------:R-:W-:Y:S05]  /*3e90*/  BRA.U !UP0, `(.L_x_56) ;  /* 0x0000000108387547 */ /* 0x000fea000b800000 */
[--C-:B------:R-:W-:Y:S01]  /*3ea0*/  IMAD.IADD R6, R1, 0x1, R2.reuse ;  /* 0x0000000101067824 */ /* 0x100fe200078e0202 */
[----:B------:R-:W2:Y:S04]  /*3eb0*/  LDCU.64 UR12, c[0x0][0x388] ;  /* 0x00007100ff0c77ac */ /* 0x000ea80008000a00 */
[----:B01----:R-:W3:Y:S04]  /*3ec0*/  LDL.U8 R7, [R6+0x40] ;  /* 0x0000400006077983 */ /* 0x003ee80000100000 */
[----:B------:R-:W4:Y:S04]  /*3ed0*/  LDL.U8 R9, [R6+0x41] ;  /* 0x0000410006097983 */ /* 0x000f280000100000 */
[----:B------:R-:W5:Y:S04]  /*3ee0*/  LDL.U8 R11, [R6+0x42] ;  /* 0x00004200060b7983 */ /* 0x000f680000100000 */
[----:B------:R-:W5:Y:S01]  /*3ef0*/  LDL.U8 R13, [R6+0x43] ;  /* 0x00004300060d7983 */ /* 0x000f620000100000 */
[----:B------:R-:W-:-:S02]  /*3f00*/  IMAD R5, R3, 0x20, R2 ;  /* 0x0000002003057824 */ /* 0x000fc400078e0202 */
[----:B------:R-:W-:-:S03]  /*3f10*/  VIADD R2, R2, 0x4 ;  /* 0x0000000402027836 */ /* 0x000fc60000000000 */
[----:B--2---:R-:W-:-:S04]  /*3f20*/  IADD3 R4, P0, PT, R5, UR12, RZ ;  /* 0x0000000c05047c10 */ /* 0x004fc8000ff1e0ff */
[----:B------:R-:W-:-:S05]  /*3f30*/  LEA.HI.X.SX32 R5, R5, UR13, 0x1, P0 ;  /* 0x0000000d05057c11 */ /* 0x000fca00080f0eff */
[----:B---3--:R2:W-:Y:S04]  /*3f40*/  STG.E.U8 desc[UR18][R4.64], R7 ;  /* 0x0000000704007986 */ /* 0x0085e8000c101112 */
[----:B----4-:R2:W-:Y:S04]  /*3f50*/  STG.E.U8 desc[UR18][R4.64+0x1], R9 ;  /* 0x0000010904007986 */ /* 0x0105e8000c101112 */
[----:B-----5:R2:W-:Y:S04]  /*3f60*/  STG.E.U8 desc[UR18][R4.64+0x2], R11 ;  /* 0x0000020b04007986 */ /* 0x0205e8000c101112 */
[----:B------:R2:W-:Y:S02]  /*3f70*/  STG.E.U8 desc[UR18][R4.64+0x3], R13 ;  /* 0x0000030d04007986 */ /* 0x0005e4000c101112 */
.L_x_56:
[----:B------:R-:W-:Y:S05]  /*3f80*/  BRA.U !UP1, `(.L_x_51) ;  /* 0x00000001093c7547 */ /* 0x000fea000b800000 */
[--C-:B------:R-:W-:Y:S01]  /*3f90*/  IMAD.IADD R6, R1, 0x1, R2.reuse ;  /* 0x0000000101067824 */ /* 0x100fe200078e0202 */
[----:B------:R-:W3:Y:S04]  /*3fa0*/  LDCU.64 UR12, c[0x0][0x388] ;  /* 0x00007100ff0c77ac */ /* 0x000ee80008000a00 */
[----:B012---:R-:W2:Y:S01]  /*3fb0*/  LDL.U8 R7, [R6+0x40] ;  /* 0x0000400006077983 */ /* 0x007ea20000100000 */
[----:B------:R-:W-:Y:S01]  /*3fc0*/  IMAD R2, R3, 0x20, R2 ;  /* 0x0000002003027824 */ /* 0x000fe200078e0202 */
[----:B------:R-:W-:-:S04]  /*3fd0*/  UISETP.NE.AND UP0, UPT, UR23, 0x1, UPT ;  /* 0x000000011700788c */ /* 0x000fc8000bf05270 */
[----:B---3--:R-:W-:-:S04]  /*3fe0*/  IADD3 R4, P0, PT, R2, UR12, RZ ;  /* 0x0000000c02047c10 */ /* 0x008fc8000ff1e0ff */
[----:B------:R-:W-:-:S05]  /*3ff0*/  LEA.HI.X.SX32 R5, R2, UR13, 0x1, P0 ;  /* 0x0000000d02057c11 */ /* 0x000fca00080f0eff */
[----:B--2---:R3:W-:Y:S01]  /*4000*/  STG.E.U8 desc[UR18][R4.64], R7 ;  /* 0x0000000704007986 */ /* 0x0047e2000c101112 */
[----:B------:R-:W-:Y:S05]  /*4010*/  BRA.U !UP0, `(.L_x_51) ;  /* 0x0000000108187547 */ /* 0x000fea000b800000 */
[----:B------:R-:W-:Y:S01]  /*4020*/  UISETP.NE.AND UP0, UPT, UR23, 0x2, UPT ;  /* 0x000000021700788c */ /* 0x000fe2000bf05270 */
[----:B---3--:R-:W2:Y:S05]  /*4030*/  LDL.U8 R7, [R6+0x41] ;  /* 0x0000410006077983 */ /* 0x008eaa0000100000 */
[----:B------:R-:W-:-:S13]  /*4040*/  PLOP3.LUT P0, PT, PT, PT, UP0, 0x80, 0x8 ;  /* 0x000000000008781c */ /* 0x000fda0003f0f008 */
[----:B------:R-:W3:Y:S04]  /*4050*/  @P0 LDL.U8 R9, [R6+0x42] ;  /* 0x0000420006090983 */ /* 0x000ee80000100000 */
[----:B--2---:R4:W-:Y:S04]  /*4060*/  STG.E.U8 desc[UR18][R4.64+0x1], R7 ;  /* 0x0000010704007986 */ /* 0x0049e8000c101112 */
[----:B---3--:R4:W-:Y:S02]  /*4070*/  @P0 STG.E.U8 desc[UR18][R4.64+0x2], R9 ;  /* 0x0000020904000986 */ /* 0x0089e4000c101112 */
.L_x_51:
[----:B------:R-:W5:Y:S01]  /*4080*/  LDCU UR4, c[0x3][0x6088] ;  /* 0x00cc1100ff0477ac */ /* 0x000f620008000800 */
[----:B------:R-:W0:Y:S01]  /*4090*/  LDCU.64 UR12, c[0x0][0x388] ;  /* 0x00007100ff0c77ac */ /* 0x000e220008000a00 */
[----:B-----5:R-:W-:-:S04]  /*40a0*/  LEA R3, R3, UR4, 0x5 ;  /* 0x0000000403037c11 */ /* 0x020fc8000f8e28ff */
[----:B0-----:R-:W-:-:S04]  /*40b0*/  IADD3 R2, P0, PT, R3, UR12, RZ ;  /* 0x0000000c03027c10 */ /* 0x001fc8000ff1e0ff */
[----:B------:R-:W-:-:S05]  /*40c0*/  LEA.HI.X.SX32 R3, R3, UR13, 0x1, P0 ;  /* 0x0000000d03037c11 */ /* 0x000fca00080f0eff */
[----:B------:R0:W-:Y:S01]  /*40d0*/  STG.E.U8 desc[UR18][R2.64], RZ ;  /* 0x000000ff02007986 */ /* 0x0001e2000c101112 */
[----:B------:R-:W-:Y:S05]  /*40e0*/  BRA `(.L_x_50) ;  /* 0x0000000000147947 */ /* 0x000fea0003800000 */
.L_x_49:
[----:B------:R-:W-:Y:S05]  /*40f0*/  BSYNC.RELIABLE B2 ;  /* 0x0000000000027941 */ /* 0x000fea0003800100 */
.L_x_48:
[----:B------:R-:W0:Y:S01]  /*4100*/  LDCU UR4, c[0x3][0x6080] ;  /* 0x00cc1000ff0477ac */ /* 0x000e220008000800 */
[----:B------:R-:W-:-:S05]  /*4110*/  VIADD R5, R5, 0x1 ;  /* 0x0000000105057836 */ /* 0x000fca0000000000 */
[----:B0-----:R-:W-:-:S13]  /*4120*/  ISETP.NE.AND P0, PT, R5, UR4, PT ;  /* 0x0000000405007c0c */ /* 0x001fda000bf05270 */
[----:B------:R-:W-:Y:S05]  /*4130*/  @P0 BRA `(.L_x_57) ;  /* 0xfffffff000c00947 */ /* 0x000fea000383ffff */
.L_x_50:
[----:B------:R-:W-:Y:S05]  /*4140*/  BSYNC.RECONVERGENT B1 ;  /* 0x0000000000017941 */ /* 0x000fea0003800200 */
.L_x_46:
[----:B------:R-:W5:Y:S01]  /*4150*/  LDCU.64 UR12, c[0x0][0x380] ;  /* 0x00007000ff0c77ac */ /* 0x000f620008000a00 */
[----:B------:R-:W-:-:S04]  /*4160*/  IADD3 R0, P0, PT, R0, UR6, RZ ;  /* 0x0000000600007c10 */ /* 0x000fc8000ff1e0ff */
[----:B------:R-:W-:Y:S02]  /*4170*/  IADD3.X R33, PT, PT, R33, UR7, RZ, P0, !PT ;  /* 0x0000000721217c10 */ /* 0x000fe400087fe4ff */
[----:B-----5:R-:W-:-:S04]  /*4180*/  ISETP.GE.U32.AND P0, PT, R0, UR12, PT ;  /* 0x0000000c00007c0c */ /* 0x020fc8000bf06070 */
[----:B------:R-:W-:-:S13]  /*4190*/  ISETP.GE.U32.AND.EX P0, PT, R33, UR13, PT, P0 ;  /* 0x0000000d21007c0c */ /* 0x000fda000bf06100 */
[----:B------:R-:W-:Y:S05]  /*41a0*/  @!P0 BRA `(.L_x_58) ;  /* 0xffffffc000648947 */ /* 0x000fea000383ffff */
[----:B------:R-:W-:Y:S05]  /*41b0*/  BSYNC B0 ;  /* 0x0000000000007941 */ /* 0x000fea0003800000 */
.L_x_1:
[----:B------:R-:W-:Y:S05]  /*41c0*/  EXIT ;  /* 0x000000000000794d */ /* 0x000fea0003800000 */
.L_x_0:
[----:B------:R-:W-:Y:S02]  /*41d0*/  USHF.R.U32.HI UR26, URZ, 0x10, UR15 ;  /* 0x00000010ff1a7899 */ /* 0x000fe4000801160f */
[----:B------:R-:W-:Y:S01]  /*41e0*/  IMAD.U32 R3, RZ, RZ, UR15 ;  /* 0x0000000fff037e24 */ /* 0x000fe2000f8e00ff */
[----:B------:R-:W-:Y:S01]  /*41f0*/  USHF.R.U64 UR28, UR14, 0x18, UR15 ;  /* 0x000000180e1c7899 */ /* 0x000fe2000800120f */
[----:B------:R-:W-:Y:S01]  /*4200*/  BSSY B0, `(.L_x_59) ;  /* 0x000043d000007945 */ /* 0x000fe20003800000 */
[----:B------:R-:W-:Y:S02]  /*4210*/  USHF.R.U64 UR29, UR14, 0x8, UR15 ;  /* 0x000000080e1d7899 */ /* 0x000fe4000800120f */
[----:B------:R-:W-:Y:S01]  /*4220*/  IMAD.U32 R2, RZ, RZ, UR14 ;  /* 0x0000000eff027e24 */ /* 0x000fe2000f8e00ff */
[----:B------:R-:W-:Y:S01]  /*4230*/  ULOP3.LUT UR4, UR14, 0xff0000, URZ, 0xc0, !UPT ;  /* 0x00ff00000e047892 */ /* 0x000fe2000f8ec0ff */
[----:B------:R-:W-:Y:S01]  /*4240*/  PRMT R28, R3, 0x7610, R28 ;  /* 0x00007610031c7816 */ /* 0x000fe2000000001c */
[----:B------:R-:W-:-:S02]  /*4250*/  USHF.R.U32.HI UR27, URZ, 0x8, UR15 ;  /* 0x00000008ff1b7899 */ /* 0x000fc4000801160f */
[----:B------:R-:W-:Y:S02]  /*4260*/  USHF.L.U32 UR9, UR26, 0x10, URZ ;  /* 0x000000101a097899 */ /* 0x000fe400080006ff */
[----:B------:R-:W-:Y:S02]  /*4270*/  ULEA UR8, UR28, UR4, 0x18 ;  /* 0x000000041c087291 */ /* 0x000fe4000f8ec0ff */
[----:B------:R-:W-:Y:S02]  /*4280*/  USHF.L.U32 UR12, UR29, 0x8, URZ ;  /* 0x000000081d0c7899 */ /* 0x000fe400080006ff */
[----:B------:R-:W-:Y:S02]  /*4290*/  USHF.R.U32.HI UR25, URZ, 0x18, UR15 ;  /* 0x00000018ff197899 */ /* 0x000fe4000801160f */
[----:B------:R-:W-:Y:S02]  /*42a0*/  USHF.L.U32 UR10, UR27, 0x8, URZ ;  /* 0x000000081b0a7899 */ /* 0x000fe400080006ff */
[----:B------:R-:W-:-:S02]  /*42b0*/  ULOP3.LUT UR4, UR9, 0xff0000, URZ, 0xc0, !UPT ;  /* 0x00ff000009047892 */ /* 0x000fc4000f8ec0ff */
[----:B------:R-:W-:Y:S02]  /*42c0*/  ULOP3.LUT UR13, UR14, 0xf8, URZ, 0xc0, !UPT ;  /* 0x000000f80e0d7892 */ /* 0x000fe4000f8ec0ff */
[----:B------:R-:W-:Y:S02]  /*42d0*/  ULOP3.LUT UR9, UR12, 0xff00, URZ, 0xc0, !UPT ;  /* 0x0000ff000c097892 */ /* 0x000fe4000f8ec0ff */
[----:B------:R-:W-:Y:S02]  /*42e0*/  ULOP3.LUT UR23, UR5, 0xf, URZ, 0xc0, !UPT ;  /* 0x0000000f05177892 */ /* 0x000fe4000f8ec0ff */
[----:B------:R-:W-:Y:S02]  /*42f0*/  ULOP3.LUT UR24, UR5, 0x7, URZ, 0xc0, !UPT ;  /* 0x0000000705187892 */ /* 0x000fe4000f8ec0ff */
[----:B------:R-:W-:Y:S02]  /*4300*/  ULOP3.LUT UR11, UR15, 0xff, URZ, 0xc0, !UPT ;  /* 0x000000ff0f0b7892 */ /* 0x000fe4000f8ec0ff */
[----:B------:R-:W-:-:S02]  /*4310*/  ULOP3.LUT UR10, UR10, 0xff00, URZ, 0xc0, !UPT ;  /* 0x0000ff000a0a7892 */ /* 0x000fc4000f8ec0ff */
[----:B------:R-:W-:Y:S02]  /*4320*/  ULEA UR4, UR25, UR4, 0x18 ;  /* 0x0000000419047291 */ /* 0x000fe4000f8ec0ff */
[----:B------:R-:W-:Y:S02]  /*4330*/  UIADD3 UR20, UPT, UPT, UR5, -0x1, URZ ;  /* 0xffffffff05147890 */ /* 0x000fe4000fffe0ff */
[----:B------:R-:W-:Y:S02]  /*4340*/  ULOP3.LUT UR22, UR5, 0x3, URZ, 0xc0, !UPT ;  /* 0x0000000305167892 */ /* 0x000fe4000f8ec0ff */
[----:B------:R-:W-:Y:S02]  /*4350*/  UIADD3 UR9, UPT, UPT, UR13, UR8, UR9 ;  /* 0x000000080d097290 */ /* 0x000fe4000fffe009 */
[----:B------:R-:W-:Y:S01]  /*4360*/  ULOP3.LUT UR5, UR5, 0x7ffffff0, URZ, 0xc0, !UPT ;  /* 0x7ffffff005057892 */ /* 0x000fe2000f8ec0ff */
[----:B------:R-:W0:Y:S01]  /*4370*/  LDCU UR30, c[0x3][0x6088] ;  /* 0x00cc1100ff1e77ac */ /* 0x000e220008000800 */
[----:B------:R-:W-:-:S02]  /*4380*/  UIADD3 UR31, UPT, UPT, UR23, -0x1, URZ ;  /* 0xffffffff171f7890 */ /* 0x000fc4000fffe0ff */
[----:B------:R-:W-:Y:S02]  /*4390*/  UIADD3 UR32, UPT, UPT, UR24, -0x1, URZ ;  /* 0xffffffff18207890 */ /* 0x000fe4000fffe0ff */
[----:B------:R-:W-:-:S12]  /*43a0*/  UIADD3 UR8, UPT, UPT, UR11, UR4, UR10 ;  /* 0x000000040b087290 */ /* 0x000fd8000fffe00a */
.L_x_115:
[----:B01----:R-:W1:Y:S01]  /*43b0*/  LDC R2, c[0x3][0x6088] ;  /* 0x00d82200ff027b82 */ /* 0x003e620000000800 */
[----:B------:R-:W-:Y:S05]  /*43c0*/  YIELD ;  /* 0x0000000000007946 */ /* 0x000fea0003800000 */
[----:B-1----:R-:W-:-:S13]  /*43d0*/  ISETP.GE.AND P2, PT, R2, 0x1, PT ;  /* 0x000000010200780c */ /* 0x002fda0003f46270 */
[----:B--234-:R-:W-:Y:S05]  /*43e0*/  @!P2 BRA `(.L_x_60) ;  /* 0x000000180014a947 */ /* 0x01cfea0003800000 */
[----:B------:R-:W1:Y:S01]  /*43f0*/  LDCU UR4, c[0x3][0x6088] ;  /* 0x00cc1100ff0477ac */ /* 0x000e620008000800 */
[----:B------:R-:W-:Y:S02]  /*4400*/  IMAD.MOV.U32 R4, RZ, RZ, R0 ;  /* 0x000000ffff047224 */ /* 0x000fe400078e0000 */
[----:B------:R-:W-:Y:S01]  /*4410*/  IMAD.MOV.U32 R9, RZ, RZ, R33 ;  /* 0x000000ffff097224 */ /* 0x000fe200078e0021 */
[----:B------:R-:W-:Y:S01]  /*4420*/  UISETP.GE.U32.AND UP0, UPT, UR20, 0x3, UPT ;  /* 0x000000031400788c */ /* 0x000fe2000bf06070 */
[----:B-1----:R-:W-:-:S08]  /*4430*/  IMAD.U32 R2, RZ, RZ, UR4 ;  /* 0x00000004ff027e24 */ /* 0x002fd0000f8e00ff */
[----:B------:R-:W-:Y:S05]  /*4440*/  BRA.U !UP0, `(.L_x_61) ;  /* 0x0000000908e07547 */ /* 0x000fea000b800000 */
[----:B------:R-:W-:-:S07]  /*4450*/  IMAD.MOV.U32 R6, RZ, RZ, RZ ;  /* 0x000000ffff067224 */ /* 0x000fce00078e00ff */
.L_x_74:
[----:B------:R-:W-:Y:S01]  /*4460*/  VIADD R22, R2, 0xffffffff ;  /* 0xffffffff02167836 */ /* 0x000fe20000000000 */
[----:B------:R-:W-:Y:S01]  /*4470*/  UMOV UR4, 0x1000 ;  /* 0x0000100000047882 */ /* 0x000fe20000000000 */
[----:B------:R-:W-:Y:S03]  /*4480*/  BSSY.RECONVERGENT B1, `(.L_x_62) ;  /* 0x0000025000017945 */ /* 0x000fe60003800200 */
[----:B------:R-:W-:-:S06]  /*4490*/  LEA R18, R22, UR4, 0x2 ;  /* 0x0000000416127c11 */ /* 0x000fcc000f8e10ff */
[----:B-1----:R-:W1:Y:S02]  /*44a0*/  LDC R18, c[0x3][R18] ;  /* 0x00c0000012127b82 */ /* 0x002e640000000800 */
[----:B-1----:R-:W-:-:S04]  /*44b0*/  SHF.R.S32.HI R8, RZ, 0x1f, R18 ;  /* 0x0000001fff087819 */ /* 0x002fc80000011412 */
[----:B------:R-:W-:-:S04]  /*44c0*/  LOP3.LUT R3, R9, R8, RZ, 0xfc, !PT ;  /* 0x0000000809037212 */ /* 0x000fc800078efcff */
[----:B------:R-:W-:-:S13]  /*44d0*/  ISETP.NE.U32.AND P0, PT, R3, RZ, PT ;  /* 0x000000ff0300720c */ /* 0x000fda0003f05070 */
[----:B------:R-:W-:Y:S05]  /*44e0*/  @P0 BRA `(.L_x_63) ;  /* 0x0000000000580947 */ /* 0x000fea0003800000 */
[----:B------:R-:W1:Y:S01]  /*44f0*/  I2F.U32.RP R3, R18 ;  /* 0x0000001200037306 */ /* 0x000e620000209000 */
[----:B------:R-:W-:Y:S01]  /*4500*/  IMAD.MOV R5, RZ, RZ, -R18 ;  /* 0x000000ffff057224 */ /* 0x000fe200078e0a12 */
[----:B------:R-:W-:Y:S01]  /*4510*/  ISETP.NE.U32.AND P3, PT, R18, RZ, PT ;  /* 0x000000ff1200720c */ /* 0x000fe20003f65070 */
[----:B------:R-:W-:-:S05]  /*4520*/  IMAD.MOV.U32 R27, RZ, RZ, RZ ;  /* 0x000000ffff1b7224 */ /* 0x000fca00078e00ff */
[----:B-1----:R-:W1:Y:S02]  /*4530*/  MUFU.RCP R3, R3 ;  /* 0x0000000300037308 */ /* 0x002e640000001000 */
[----:B-1----:R-:W-:-:S06]  /*4540*/  VIADD R8, R3, 0xffffffe ;  /* 0x0ffffffe03087836 */ /* 0x002fcc0000000000 */
[----:B------:R1:W2:Y:S02]  /*4550*/  F2I.FTZ.U32.TRUNC.NTZ R9, R8 ;  /* 0x0000000800097305 */ /* 0x0002a4000021f000 */
[----:B-1----:R-:W-:Y:S02]  /*4560*/  IMAD.MOV.U32 R8, RZ, RZ, RZ ;  /* 0x000000ffff087224 */ /* 0x002fe400078e00ff */
[----:B--2---:R-:W-:-:S04]  /*4570*/  IMAD R5, R5, R9, RZ ;  /* 0x0000000905057224 */ /* 0x004fc800078e02ff */
        /* <DEDUP_REMOVED lines=13> */
.L_x_63:
[----:B------:R-:W-:Y:S01]  /*4650*/  IMAD.MOV.U32 R3, RZ, RZ, R8 ;  /* 0x000000ffff037224 */ /* 0x000fe200078e0008 */
[----:B------:R-:W-:Y:S01]  /*4660*/  MOV R8, 0x4690 ;  /* 0x0000469000087802 */ /* 0x000fe20000000f00 */
[----:B------:R-:W-:-:S07]  /*4670*/  IMAD.MOV.U32 R12, RZ, RZ, R4 ;  /* 0x000000ffff0c7224 */ /* 0x000fce00078e0004 */
[----:B0-----:R-:W-:Y:S05]  /*4680*/  CALL.REL.NOINC `($__internal_0_$__cuda_sm20_div_u64) ;  /* 0x0000003c00d87944 */ /* 0x001fea0003c00000 */
[--C-:B------:R-:W-:Y:S02]  /*4690*/  IMAD.MOV R3, RZ, RZ, -R10.reuse ;  /* 0x000000ffff037224 */ /* 0x100fe400078e0a0a */
[----:B------:R-:W-:Y:S02]  /*46a0*/  IMAD.MOV.U32 R26, RZ, RZ, R10 ;  /* 0x000000ffff1a7224 */ /* 0x000fe400078e000a */
[----:B------:R-:W-:Y:S02]  /*46b0*/  IMAD R3, R18, R3, R4 ;  /* 0x0000000312037224 */ /* 0x000fe400078e0204 */
[----:B------:R-:W-:-:S07]  /*46c0*/  IMAD.MOV.U32 R27, RZ, RZ, R11 ;  /* 0x000000ffff1b7224 */ /* 0x000fce00078e000b */
.L_x_64:
[----:B0-----:R-:W-:Y:S05]  /*46d0*/  BSYNC.RECONVERGENT B1 ;  /* 0x0000000000017941 */ /* 0x001fea0003800200 */
.L_x_62:
        /* <DEDUP_REMOVED lines=35> */
.L_x_66:
[----:B------:R-:W-:Y:S01]  /*4910*/  IMAD.MOV.U32 R3, RZ, RZ, R5 ;  /* 0x000000ffff037224 */ /* 0x000fe200078e0005 */
[----:B------:R-:W-:Y:S01]  /*4920*/  MOV R8, 0x4960 ;  /* 0x0000496000087802 */ /* 0x000fe20000000f00 */
[----:B------:R-:W-:Y:S02]  /*4930*/  IMAD.MOV.U32 R12, RZ, RZ, R26 ;  /* 0x000000ffff0c7224 */ /* 0x000fe400078e001a */
[----:B------:R-:W-:-:S07]  /*4940*/  IMAD.MOV.U32 R9, RZ, RZ, R27 ;  /* 0x000000ffff097224 */ /* 0x000fce00078e001b */
[----:B------:R-:W-:Y:S05]  /*4950*/  CALL.REL.NOINC `($__internal_0_$__cuda_sm20_div_u64) ;  /* 0x0000003c00247944 */ /* 0x000fea0003c00000 */
[--C-:B------:R-:W-:Y:S02]  /*4960*/  IMAD.MOV R3, RZ, RZ, -R10.reuse ;  /* 0x000000ffff037224 */ /* 0x100fe400078e0a0a */
[----:B------:R-:W-:Y:S02]  /*4970*/  IMAD.MOV.U32 R22, RZ, RZ, R10 ;  /* 0x000000ffff167224 */ /* 0x000fe400078e000a */
[----:B------:R-:W-:Y:S02]  /*4980*/  IMAD R3, R18, R3, R26 ;  /* 0x0000000312037224 */ /* 0x000fe400078e021a */
[----:B------:R-:W-:-:S07]  /*4990*/  IMAD.MOV.U32 R23, RZ, RZ, R11 ;  /* 0x000000ffff177224 */ /* 0x000fce00078e000b */
.L_x_67:
[----:B------:R-:W-:Y:S05]  /*49a0*/  BSYNC.RECONVERGENT B1 ;  /* 0x0000000000017941 */ /* 0x000fea0003800200 */
.L_x_65:
        /* <DEDUP_REMOVED lines=35> */
.L_x_69:
        /* <DEDUP_REMOVED lines=9> */
.L_x_70:
[----:B------:R-:W-:Y:S05]  /*4c70*/  BSYNC.RECONVERGENT B1 ;  /* 0x0000000000017941 */ /* 0x000fea0003800200 */
.L_x_68:
        /* <DEDUP_REMOVED lines=35> */
.L_x_72:
        /* <DEDUP_REMOVED lines=9> */
.L_x_73:
[----:B------:R-:W-:Y:S05]  /*4f40*/  BSYNC.RECONVERGENT B1 ;  /* 0x0000000000017941 */ /* 0x000fea0003800200 */
.L_x_71:
[----:B------:R-:W-:Y:S01]  /*4f50*/  IMAD R3, R2, 0x80, R3 ;  /* 0x0000008002037824 */ /* 0x000fe200078e0203 */
[----:B------:R-:W-:Y:S01]  /*4f60*/  ULOP3.LUT UR4, UR30, 0x7ffffffc, URZ, 0xc0, !UPT ;  /* 0x7ffffffc1e047892 */ /* 0x000fe2000f8ec0ff */
[----:B------:R-:W-:Y:S02]  /*4f70*/  IMAD.IADD R8, R1, 0x1, R2 ;  /* 0x0000000101087824 */ /* 0x000fe400078e0202 */
[----:B------:R-:W-:Y:S02]  /*4f80*/  VIADD R6, R6, 0x4 ;  /* 0x0000000406067836 */ /* 0x000fe40000000000 */
[----:B------:R-:W0:Y:S03]  /*4f90*/  LDC.U8 R3, c[0x3][R3] ;  /* 0x00c0000003037b82 */ /* 0x000e260000000000 */
[----:B------:R-:W-:Y:S01]  /*4fa0*/  ISETP.NE.AND P0, PT, R6, UR4, PT ;  /* 0x0000000406007c0c */ /* 0x000fe2000bf05270 */
[----:B0-----:R1:W-:-:S12]  /*4fb0*/  STL.U8 [R8+0x40], R3 ;  /* 0x0000400308007387 */ /* 0x0013d80000100000 */
[----:B------:R-:W-:Y:S05]  /*4fc0*/  @P0 BRA `(.L_x_74) ;  /* 0xfffffff400240947 */ /* 0x000fea000383ffff */
.L_x_61:
[----:B------:R-:W-:-:S13]  /*4fd0*/  ISETP.NE.AND P3, PT, RZ, UR22, PT ;  /* 0x00000016ff007c0c */ /* 0x000fda000bf65270 */
[----:B------:R-:W-:Y:S05]  /*4fe0*/  @!P3 BRA `(.L_x_75) ;  /* 0x000000080014b947 */ /* 0x000fea0003800000 */
[----:B------:R-:W-:-:S09]  /*4ff0*/  UISETP.NE.AND UP0, UPT, UR22, 0x1, UPT ;  /* 0x000000011600788c */ /* 0x000fd2000bf05270 */
[----:B------:R-:W-:Y:S05]  /*5000*/  BRA.U !UP0, `(.L_x_76) ;  /* 0x0000000508647547 */ /* 0x000fea000b800000 */
[----:B------:R-:W-:Y:S01]  /*5010*/  VIADD R6, R2, 0xffffffff ;  /* 0xffffffff02067836 */ /* 0x000fe20000000000 */
[----:B------:R-:W-:Y:S01]  /*5020*/  UMOV UR4, 0x1000 ;  /* 0x0000100000047882 */ /* 0x000fe20000000000 */
[----:B------:R-:W-:Y:S03]  /*5030*/  BSSY.RECONVERGENT B1, `(.L_x_77) ;  /* 0x0000025000017945 */ /* 0x000fe60003800200 */
[----:B------:R-:W-:-:S06]  /*5040*/  LEA R18, R6, UR4, 0x2 ;  /* 0x0000000406127c11 */ /* 0x000fcc000f8e10ff */
[----:B------:R-:W1:Y:S02]  /*5050*/  LDC R18, c[0x3][R18] ;  /* 0x00c0000012127b82 */ /* 0x000e640000000800 */
        /* <DEDUP_REMOVED lines=26> */
.L_x_78:
        /* <DEDUP_REMOVED lines=8> */
.L_x_79:
[----:B0-----:R-:W-:Y:S05]  /*5280*/  BSYNC.RECONVERGENT B1 ;  /* 0x0000000000017941 */ /* 0x001fea0003800200 */
.L_x_77:
        /* <DEDUP_REMOVED lines=35> */
.L_x_81:
        /* <DEDUP_REMOVED lines=9> */
.L_x_82:
[----:B------:R-:W-:Y:S05]  /*5550*/  BSYNC.RECONVERGENT B1 ;  /* 0x0000000000017941 */ /* 0x000fea0003800200 */
.L_x_80:
[----:B------:R-:W-:Y:S02]  /*5560*/  IMAD R3, R2, 0x80, R3 ;  /* 0x0000008002037824 */ /* 0x000fe400078e0203 */
[----:B------:R-:W-:-:S04]  /*5570*/  IMAD.IADD R6, R1, 0x1, R2 ;  /* 0x0000000101067824 */ /* 0x000fc800078e0202 */
[----:B------:R-:W0:Y:S02]  /*5580*/  LDC.U8 R3, c[0x3][R3] ;  /* 0x00c0000003037b82 */ /* 0x000e240000000000 */
[----:B0-----:R2:W-:Y:S02]  /*5590*/  STL.U8 [R6+0x40], R3 ;  /* 0x0000400306007387 */ /* 0x0015e40000100000 */
.L_x_76:
[----:B------:R-:W3:Y:S02]  /*55a0*/  LDCU UR4, c[0x3][0x6088] ;  /* 0x00cc1100ff0477ac */ /* 0x000ee40008000800 */
[----:B---3--:R-:W-:-:S04]  /*55b0*/  ULOP3.LUT UR4, UR4, 0x1, URZ, 0xc0, !UPT ;  /* 0x0000000104047892 */ /* 0x008fc8000f8ec0ff */
[----:B------:R-:W-:-:S09]  /*55c0*/  UISETP.NE.U32.AND UP0, UPT, UR4, 0x1, UPT ;  /* 0x000000010400788c */ /* 0x000fd2000bf05070 */
[----:B------:R-:W-:Y:S05]  /*55d0*/  BRA.U UP0, `(.L_x_75) ;  /* 0x0000000100987547 */ /* 0x000fea000b800000 */
[----:B------:R-:W-:Y:S01]  /*55e0*/  VIADD R2, R2, 0xffffffff ;  /* 0xffffffff02027836 */ /* 0x000fe20000000000 */
[----:B------:R-:W-:Y:S01]  /*55f0*/  UMOV UR4, 0x1000 ;  /* 0x0000100000047882 */ /* 0x000fe20000000000 */
[----:B------:R-:W-:Y:S03]  /*5600*/  BSSY.RECONVERGENT B1, `(.L_x_83) ;  /* 0x000001f000017945 */ /* 0x000fe60003800200 */
[----:B-12---:R-:W-:-:S04]  /*5610*/  LEA R3, R2, UR4, 0x2 ;  /* 0x0000000402037c11 */ /* 0x006fc8000f8e10ff */
[----:B------:R-:W1:Y:S02]  /*5620*/  LDC R11, c[0x3][R3] ;  /* 0x00c00000030b7b82 */ /* 0x000e640000000800 */
[----:B-1----:R-:W-:-:S04]  /*5630*/  SHF.R.S32.HI R6, RZ, 0x1f, R11 ;  /* 0x0000001fff067819 */ /* 0x002fc8000001140b */
[----:B------:R-:W-:-:S04]  /*5640*/  LOP3.LUT R5, R9, R6, RZ, 0xfc, !PT ;  /* 0x0000000609057212 */ /* 0x000fc800078efcff */
[----:B------:R-:W-:-:S13]  /*5650*/  ISETP.NE.U32.AND P0, PT, R5, RZ, PT ;  /* 0x000000ff0500720c */ /* 0x000fda0003f05070 */
[----:B------:R-:W-:Y:S05]  /*5660*/  @P0 BRA `(.L_x_84) ;  /* 0x0000000000480947 */ /* 0x000fea0003800000 */
[----:B------:R-:W1:Y:S01]  /*5670*/  I2F.U32.RP R3, R11 ;  /* 0x0000000b00037306 */ /* 0x000e620000209000 */
[----:B------:R-:W-:Y:S01]  /*5680*/  IMAD.MOV R5, RZ, RZ, -R11 ;  /* 0x000000ffff057224 */ /* 0x000fe200078e0a0b */
[----:B------:R-:W-:-:S06]  /*5690*/  ISETP.NE.U32.AND P1, PT, R11, RZ, PT ;  /* 0x000000ff0b00720c */ /* 0x000fcc0003f25070 */
        /* <DEDUP_REMOVED lines=15> */
.L_x_84:
[----:B------:R-:W-:Y:S01]  /*5790*/  IMAD.MOV.U32 R10, RZ, RZ, R9 ;  /* 0x000000ffff0a7224 */ /* 0x000fe200078e0009 */
[----:B------:R-:W-:Y:S01]  /*57a0*/  MOV R8, 0x57f0 ;  /* 0x000057f000087802 */ /* 0x000fe20000000f00 */
[----:B------:R-:W-:Y:S02]  /*57b0*/  IMAD.MOV.U32 R9, RZ, RZ, R11 ;  /* 0x000000ffff097224 */ /* 0x000fe400078e000b */
[----:B------:R-:W-:Y:S02]  /*57c0*/  IMAD.MOV.U32 R3, RZ, RZ, R4 ;  /* 0x000000ffff037224 */ /* 0x000fe400078e0004 */
[----:B------:R-:W-:-:S07]  /*57d0*/  IMAD.MOV.U32 R11, RZ, RZ, R6 ;  /* 0x000000ffff0b7224 */ /* 0x000fce00078e0006 */
[----:B0-----:R-:W-:Y:S05]  /*57e0*/  CALL.REL.NOINC `($__internal_1_$__cuda_sm20_rem_u64) ;  /* 0x0000003000947944 */ /* 0x001fea0003c00000 */
.L_x_85:
[----:B0-----:R-:W-:Y:S05]  /*57f0*/  BSYNC.RECONVERGENT B1 ;  /* 0x0000000000017941 */ /* 0x001fea0003800200 */
.L_x_83:
[----:B------:R-:W-:Y:S02]  /*5800*/  IMAD R4, R2, 0x80, R4 ;  /* 0x0000008002047824 */ /* 0x000fe400078e0204 */
[----:B------:R-:W-:-:S04]  /*5810*/  IMAD.IADD R3, R1, 0x1, R2 ;  /* 0x0000000101037824 */ /* 0x000fc800078e0202 */
[----:B------:R-:W0:Y:S02]  /*5820*/  LDC.U8 R4, c[0x3][R4] ;  /* 0x00c0000004047b82 */ /* 0x000e240000000000 */
[----:B0-----:R3:W-:Y:S02]  /*5830*/  STL.U8 [R3+0x40], R4 ;  /* 0x0000400403007387 */ /* 0x0017e40000100000 */
.L_x_75:
[----:B------:R4:W-:Y:S01]  /*5840*/  STL.128 [R1], RZ ;  /* 0x000000ff01007387 */ /* 0x0009e20000100c00 */
[----:B------:R-:W-:Y:S01]  /*5850*/  UISETP.GE.U32.AND UP0, UPT, UR20, 0xf, UPT ;  /* 0x0000000f1400788c */ /* 0x000fe2000bf06070 */
[----:B------:R-:W-:Y:S02]  /*5860*/  IMAD.MOV.U32 R2, RZ, RZ, RZ ;  /* 0x000000ffff027224 */ /* 0x000fe400078e00ff */
[----:B------:R4:W-:Y:S04]  /*5870*/  STL.128 [R1+0x10], RZ ;  /* 0x000010ff01007387 */ /* 0x0009e80000100c00 */
[----:B------:R4:W-:Y:S04]  /*5880*/  STL.128 [R1+0x20], RZ ;  /* 0x000020ff01007387 */ /* 0x0009e80000100c00 */
[----:B------:R4:W-:Y:S01]  /*5890*/  STL.64 [R1+0x30], RZ ;  /* 0x000030ff01007387 */ /* 0x0009e20000100a00 */
[----:B------:R-:W-:Y:S05]  /*58a0*/  BRA.U !UP0, `(.L_x_86) ;  /* 0x0000000108207547 */ /* 0x000fea000b800000 */
[----:B------:R-:W-:-:S07]  /*58b0*/  IMAD.MOV.U32 R2, RZ, RZ, RZ ;  /* 0x000000ffff027224 */ /* 0x000fce00078e00ff */
.L_x_87:
[----:B-123--:R-:W-:-:S05]  /*58c0*/  IMAD.IADD R3, R1, 0x1, R2 ;  /* 0x0000000101037824 */ /* 0x00efca00078e0202 */
[----:B------:R-:W2:Y:S01]  /*58d0*/  LDL.128 R4, [R3+0x40] ;  /* 0x0000400003047983 */ /* 0x000ea20000100c00 */
[----:B------:R-:W-:-:S05]  /*58e0*/  VIADD R2, R2, 0x10 ;  /* 0x0000001002027836 */ /* 0x000fca0000000000 */
[----:B------:R-:W-:Y:S01]  /*58f0*/  ISETP.NE.AND P0, PT, R2, UR5, PT ;  /* 0x0000000502007c0c */ /* 0x000fe2000bf05270 */
[----:B--2---:R1:W-:-:S12]  /*5900*/  STL.128 [R3], R4 ;  /* 0x0000000403007387 */ /* 0x0043d80000100c00 */
[----:B------:R-:W-:Y:S05]  /*5910*/  @P0 BRA `(.L_x_87) ;  /* 0xfffffffc00e80947 */ /* 0x000fea000383ffff */
[----:B------:R-:W-:-:S07]  /*5920*/  IMAD.U32 R2, RZ, RZ, UR5 ;  /* 0x00000005ff027e24 */ /* 0x000fce000f8e00ff */
.L_x_86:
[----:B------:R-:W-:-:S09]  /*5930*/  UISETP.NE.AND UP0, UPT, UR23, URZ, UPT ;  /* 0x000000ff1700728c */ /* 0x000fd2000bf05270 */
[----:B------:R-:W-:Y:S05]  /*5940*/  BRA.U !UP0, `(.L_x_88) ;  /* 0x0000000108cc7547 */ /* 0x000fea000b800000 */
[----:B------:R-:W-:Y:S02]  /*5950*/  UISETP.GE.U32.AND UP0, UPT, UR31, 0x7, UPT ;  /* 0x000000071f00788c */ /* 0x000fe4000bf06070 */
[----:B------:R-:W-:-:S07]  /*5960*/  UISETP.NE.AND UP1, UPT, UR24, URZ, UPT ;  /* 0x000000ff1800728c */ /* 0x000fce000bf25270 */
[----:B------:R-:W-:Y:S05]  /*5970*/  BRA.U !UP0, `(.L_x_89) ;  /* 0x0000000108487547 */ /* 0x000fea000b800000 */
[----:B------:R-:W-:-:S05]  /*5980*/  IMAD.IADD R11, R1, 0x1, R2 ;  /* 0x00000001010b7824 */ /* 0x000fca00078e0202 */
[----:B-123--:R-:W2:Y:S04]  /*5990*/  LDL.U8 R3, [R11+0x40] ;  /* 0x000040000b037983 */ /* 0x00eea80000100000 */
[----:B------:R-:W3:Y:S04]  /*59a0*/  LDL.U8 R4, [R11+0x41] ;  /* 0x000041000b047983 */ /* 0x000ee80000100000 */
[----:B------:R-:W5:Y:S04]  /*59b0*/  LDL.U8 R5, [R11+0x42] ;  /* 0x000042000b057983 */ /* 0x000f680000100000 */
[----:B------:R-:W4:Y:S04]  /*59c0*/  LDL.U8 R6, [R11+0x43] ;  /* 0x000043000b067983 */ /* 0x000f280000100000 */
[----:B------:R-:W4:Y:S04]  /*59d0*/  LDL.U8 R7, [R11+0x44] ;  /* 0x000044000b077983 */ /* 0x000f280000100000 */
[----:B------:R-:W4:Y:S04]  /*59e0*/  LDL.U8 R8, [R11+0x45] ;  /* 0x000045000b087983 */ /* 0x000f280000100000 */
[----:B------:R-:W4:Y:S04]  /*59f0*/  LDL.U8 R9, [R11+0x46] ;  /* 0x000046000b097983 */ /* 0x000f280000100000 */
[----:B------:R-:W4:Y:S01]  /*5a00*/  LDL.U8 R10, [R11+0x47] ;  /* 0x000047000b0a7983 */ /* 0x000f220000100000 */
[----:B------:R-:W-:-:S03]  /*5a10*/  VIADD R2, R2, 0x8 ;  /* 0x0000000802027836 */ /* 0x000fc60000000000 */
[----:B--2---:R1:W-:Y:S04]  /*5a20*/  STL.U8 [R11], R3 ;  /* 0x000000030b007387 */ /* 0x0043e80000100000 */
[----:B---3--:R1:W-:Y:S04]  /*5a30*/  STL.U8 [R11+0x1], R4 ;  /* 0x000001040b007387 */ /* 0x0083e80000100000 */
[----:B-----5:R1:W-:Y:S04]  /*5a40*/  STL.U8 [R11+0x2], R5 ;  /* 0x000002050b007387 */ /* 0x0203e80000100000 */
[----:B----4-:R1:W-:Y:S04]  /*5a50*/  STL.U8 [R11+0x3], R6 ;  /* 0x000003060b007387 */ /* 0x0103e80000100000 */
[----:B------:R1:W-:Y:S04]  /*5a60*/  STL.U8 [R11+0x4], R7 ;  /* 0x000004070b007387 */ /* 0x0003e80000100000 */
[----:B------:R1:W-:Y:S04]  /*5a70*/  STL.U8 [R11+0x5], R8 ;  /* 0x000005080b007387 */ /* 0x0003e80000100000 */
[----:B------:R1:W-:Y:S04]  /*5a80*/  STL.U8 [R11+0x6], R9 ;  /* 0x000006090b007387 */ /* 0x0003e80000100000 */
[----:B------:R1:W-:Y:S02]  /*5a90*/  STL.U8 [R11+0x7], R10 ;  /* 0x0000070a0b007387 */ /* 0x0003e40000100000 */
.L_x_89:
[----:B------:R-:W-:Y:S05]  /*5aa0*/  BRA.U !UP1, `(.L_x_88) ;  /* 0x0000000109747547 */ /* 0x000fea000b800000 */
[----:B------:R-:W-:-:S09]  /*5ab0*/  UISETP.GE.U32.AND UP0, UPT, UR32, 0x3, UPT ;  /* 0x000000032000788c */ /* 0x000fd2000bf06070 */
[----:B------:R-:W-:Y:S05]  /*5ac0*/  BRA.U !UP0, `(.L_x_90) ;  /* 0x0000000108287547 */ /* 0x000fea000b800000 */
[----:B-1----:R-:W-:-:S05]  /*5ad0*/  IMAD.IADD R7, R1, 0x1, R2 ;  /* 0x0000000101077824 */ /* 0x002fca00078e0202 */
[----:B--23--:R-:W2:Y:S04]  /*5ae0*/  LDL.U8 R3, [R7+0x40] ;  /* 0x0000400007037983 */ /* 0x00cea80000100000 */
[----:B------:R-:W3:Y:S04]  /*5af0*/  LDL.U8 R4, [R7+0x41] ;  /* 0x0000410007047983 */ /* 0x000ee80000100000 */
[----:B------:R-:W5:Y:S04]  /*5b00*/  LDL.U8 R5, [R7+0x42] ;  /* 0x0000420007057983 */ /* 0x000f680000100000 */
[----:B------:R-:W4:Y:S01]  /*5b10*/  LDL.U8 R6, [R7+0x43] ;  /* 0x0000430007067983 */ /* 0x000f220000100000 */
[----:B------:R-:W-:-:S03]  /*5b20*/  VIADD R2, R2, 0x4 ;  /* 0x0000000402027836 */ /* 0x000fc60000000000 */
[----:B--2---:R1:W-:Y:S04]  /*5b30*/  STL.U8 [R7], R3 ;  /* 0x0000000307007387 */ /* 0x0043e80000100000 */
[----:B---3--:R1:W-:Y:S04]  /*5b40*/  STL.U8 [R7+0x1], R4 ;  /* 0x0000010407007387 */ /* 0x0083e80000100000 */
[----:B-----5:R1:W-:Y:S04]  /*5b50*/  STL.U8 [R7+0x2], R5 ;  /* 0x0000020507007387 */ /* 0x0203e80000100000 */
[----:B----4-:R1:W-:Y:S02]  /*5b60*/  STL.U8 [R7+0x3], R6 ;  /* 0x0000030607007387 */ /* 0x0103e40000100000 */
.L_x_90:
[----:B------:R-:W-:Y:S05]  /*5b70*/  @!P3 BRA `(.L_x_88) ;  /* 0x000000000040b947 */ /* 0x000fea0003800000 */
[----:B-123--:R-:W-:-:S05]  /*5b80*/  IMAD.IADD R3, R1, 0x1, R2 ;  /* 0x0000000101037824 */ /* 0x00efca00078e0202 */
[----:B------:R-:W2:Y:S01]  /*5b90*/  LDL.U8 R2, [R3+0x40] ;  /* 0x0000400003027983 */ /* 0x000ea20000100000 */
[----:B------:R-:W-:-:S03]  /*5ba0*/  UISETP.NE.AND UP0, UPT, UR22, 0x1, UPT ;  /* 0x000000011600788c */ /* 0x000fc6000bf05270 */
[----:B--2---:R1:W-:Y:S06]  /*5bb0*/  STL.U8 [R3], R2 ;  /* 0x0000000203007387 */ /* 0x0043ec0000100000 */
[----:B------:R-:W-:Y:S05]  /*5bc0*/  BRA.U !UP0, `(.L_x_88) ;  /* 0x00000001082c7547 */ /* 0x000fea000b800000 */
[----:B-1----:R-:W2:Y:S01]  /*5bd0*/  LDL.U8 R2, [R3+0x41] ;  /* 0x0000410003027983 */ /* 0x002ea20000100000 */
[----:B------:R-:W-:-:S03]  /*5be0*/  UISETP.NE.AND UP0, UPT, UR22, 0x2, UPT ;  /* 0x000000021600788c */ /* 0x000fc6000bf05270 */
[----:B--2---:R1:W-:Y:S06]  /*5bf0*/  STL.U8 [R3+0x1], R2 ;  /* 0x0000010203007387 */ /* 0x0043ec0000100000 */
[----:B------:R-:W-:Y:S05]  /*5c00*/  BRA.U !UP0, `(.L_x_88) ;  /* 0x00000001081c7547 */ /* 0x000fea000b800000 */
[----:B-1----:R-:W2:Y:S04]  /*5c10*/  LDL.U8 R2, [R3+0x42] ;  /* 0x0000420003027983 */ /* 0x002ea80000100000 */
[----:B--2---:R1:W-:Y:S01]  /*5c20*/  STL.U8 [R3+0x2], R2 ;  /* 0x0000020203007387 */ /* 0x0043e20000100000 */
[----:B------:R-:W-:Y:S05]  /*5c30*/  BRA `(.L_x_88) ;  /* 0x0000000000107947 */ /* 0x000fea0003800000 */
.L_x_60:
[----:B------:R1:W-:Y:S04]  /*5c40*/  STL.128 [R1], RZ ;  /* 0x000000ff01007387 */ /* 0x0003e80000100c00 */
[----:B------:R1:W-:Y:S04]  /*5c50*/  STL.128 [R1+0x10], RZ ;  /* 0x000010ff01007387 */ /* 0x0003e80000100c00 */
[----:B------:R1:W-:Y:S04]  /*5c60*/  STL.128 [R1+0x20], RZ ;  /* 0x000020ff01007387 */ /* 0x0003e80000100c00 */
[----:B------:R1:W-:Y:S02]  /*5c70*/  STL.64 [R1+0x30], RZ ;  /* 0x000030ff01007387 */ /* 0x0003e40000100a00 */
.L_x_88:
[----:B------:R-:W-:Y:S01]  /*5c80*/  IMAD.MOV.U32 R18, RZ, RZ, 0x80 ;  /* 0x00000080ff127424 */ /* 0x000fe200078e00ff */
[----:B------:R-:W5:Y:S04]  /*5c90*/  LDCU UR11, c[0x3][0x6088] ;  /* 0x00cc1100ff0b77ac */ /* 0x000f680008000800 */
[----:B------:R0:W-:Y:S04]  /*5ca0*/  STL.U8 [UR17], R18 ;  /* 0x00000012ff007987 */ /* 0x0001e80008100011 */
[----:B------:R-:W4:Y:S04]  /*5cb0*/  LDL.128 R12, [R1] ;  /* 0x00000000010c7983 */ /* 0x000f280000100c00 */
[----:B-1----:R-:W4:Y:S04]  /*5cc0*/  LDL.128 R8, [R1+0x10] ;  /* 0x0000100001087983 */ /* 0x002f280000100c00 */
[----:B--23--:R-:W2:Y:S04]  /*5cd0*/  LDL.128 R4, [R1+0x20] ;  /* 0x0000200001047983 */ /* 0x00cea80000100c00 */
[----:B------:R-:W3:Y:S01]  /*5ce0*/  LDL.64 R2, [R1+0x30] ;  /* 0x0000300001027983 */ /* 0x000ee20000100a00 */
[----:B------:R-:W-:-:S02]  /*5cf0*/  ULOP3.LUT UR15, UR28, 0xffff, URZ, 0xc0, !UPT ;  /* 0x0000ffff1c0f7892 */ /* 0x000fc4000f8ec0ff */
[----:B-----5:R-:W-:Y:S02]  /*5d00*/  USHF.R.U32.HI UR4, URZ, 0xd, UR11 ;  /* 0x0000000dff047899 */ /* 0x020fe4000801160b */
[----:B------:R-:W-:Y:S02]  /*5d10*/  ULOP3.LUT UR14, UR27, 0xffff, URZ, 0xc0, !UPT ;  /* 0x0000ffff1b0e7892 */ /* 0x000fe4000f8ec0ff */
[----:B------:R-:W-:Y:S02]  /*5d20*/  ULOP3.LUT UR16, UR29, 0xffff, URZ, 0xc0, !UPT ;  /* 0x0000ffff1d107892 */ /* 0x000fe4000f8ec0ff */
[----:B------:R-:W-:Y:S02]  /*5d30*/  USHF.L.U32 UR12, UR11, 0x3, URZ ;  /* 0x000000030b0c7899 */ /* 0x000fe400080006ff */
[----:B------:R-:W-:Y:S02]  /*5d40*/  UPRMT UR11, UR15, 0x3340, UR4 ;  /* 0x000033400f0b7896 */ /* 0x000fe40008000004 */
[----:B------:R-:W-:-:S02]  /*5d50*/  UPRMT UR10, UR25, 0x3340, UR26 ;  /* 0x00003340190a7896 */ /* 0x000fc4000800001a */
[----:B------:R-:W-:-:S04]  /*5d60*/  UPRMT UR12, UR16, 0x3340, UR12 ;  /* 0x00003340100c7896 */ /* 0x000fc8000800000c */
[----:B------:R-:W-:Y:S01]  /*5d70*/  UPRMT UR11, UR11, 0x5410, UR12 ;  /* 0x000054100b0b7896 */ /* 0x000fe2000800000c */
[C---:B----4-:R-:W-:Y:S02]  /*5d80*/  PRMT R16, R13.reuse, 0x7771, RZ ;  /* 0x000077710d107816 */ /* 0x050fe400000000ff */
[----:B------:R-:W-:Y:S02]  /*5d90*/  PRMT R17, R12, 0x7771, RZ ;  /* 0x000077710c117816 */ /* 0x000fe400000000ff */
[----:B------:R-:W-:Y:S01]  /*5da0*/  PRMT R25, R13, 0x7770, RZ ;  /* 0x000077700d197816 */ /* 0x000fe200000000ff */
[----:B------:R-:W-:Y:S01]  /*5db0*/  IMAD.U32 R16, R16, 0x10000, RZ ;  /* 0x0001000010107824 */ /* 0x000fe200078e00ff */
[----:B------:R-:W-:Y:S01]  /*5dc0*/  PRMT R24, R12, 0x7770, RZ ;  /* 0x000077700c187816 */ /* 0x000fe200000000ff */
[----:B------:R-:W-:Y:S01]  /*5dd0*/  IMAD.U32 R17, R17, 0x10000, RZ ;  /* 0x0001000011117824 */ /* 0x000fe200078e00ff */
[----:B------:R-:W-:Y:S02]  /*5de0*/  PRMT R20, R14, 0x7771, RZ ;  /* 0x000077710e147816 */ /* 0x000fe400000000ff */
[----:B------:R-:W-:-:S02]  /*5df0*/  LOP3.LUT R16, R16, 0xff0000, RZ, 0xc0, !PT ;  /* 0x00ff000010107812 */ /* 0x000fc400078ec0ff */
[----:B------:R-:W-:Y:S01]  /*5e00*/  LOP3.LUT R17, R17, 0xff0000, RZ, 0xc0, !PT ;  /* 0x00ff000011117812 */ /* 0x000fe200078ec0ff */
[----:B------:R-:W-:Y:S01]  /*5e10*/  IMAD.U32 R20, R20, 0x10000, RZ ;  /* 0x0001000014147824 */ /* 0x000fe200078e00ff */
[----:B0-----:R-:W-:Y:S01]  /*5e20*/  PRMT R18, R12, 0x7772, RZ ;  /* 0x000077720c127816 */ /* 0x001fe200000000ff */
[----:B------:R-:W-:Y:S01]  /*5e30*/  IMAD R25, R25, 0x1000000, R16 ;  /* 0x0100000019197824 */ /* 0x000fe200078e0210 */
[C---:B------:R-:W-:Y:S01]  /*5e40*/  PRMT R16, R13.reuse, 0x7772, RZ ;  /* 0x000077720d107816 */ /* 0x040fe200000000ff */
[----:B------:R-:W-:Y:S01]  /*5e50*/  IMAD R24, R24, 0x1000000, R17 ;  /* 0x0100000018187824 */ /* 0x000fe200078e0211 */
[----:B------:R-:W-:Y:S01]  /*5e60*/  PRMT R17, R12, 0x7773, RZ ;  /* 0x000077730c117816 */ /* 0x000fe200000000ff */
[----:B------:R-:W-:Y:S01]  /*5e70*/  IMAD.SHL.U32 R18, R18, 0x100, RZ ;  /* 0x0000010012127824 */ /* 0x000fe200078e00ff */
[----:B------:R-:W-:Y:S01]  /*5e80*/  PRMT R12, R13, 0x7773, RZ ;  /* 0x000077730d0c7816 */ /* 0x000fe200000000ff */
[----:B------:R-:W-:Y:S01]  /*5e90*/  IMAD.SHL.U32 R16, R16, 0x100, RZ ;  /* 0x0000010010107824 */ /* 0x000fe200078e00ff */
[----:B------:R-:W-:-:S02]  /*5ea0*/  PRMT R19, R15, 0x7771, RZ ;  /* 0x000077710f137816 */ /* 0x000fc400000000ff */
[----:B------:R-:W-:Y:S02]  /*5eb0*/  PRMT R26, R14, 0x7770, RZ ;  /* 0x000077700e1a7816 */ /* 0x000fe400000000ff */
[----:B------:R-:W-:Y:S01]  /*5ec0*/  LOP3.LUT R25, R12, R25, R16, 0xfe, !PT ;  /* 0x000000190c197212 */ /* 0x000fe200078efe10 */
[----:B------:R-:W-:Y:S01]  /*5ed0*/  IMAD.U32 R19, R19, 0x10000, RZ ;  /* 0x0001000013137824 */ /* 0x000fe200078e00ff */
[----:B------:R-:W-:Y:S02]  /*5ee0*/  PRMT R16, R9, 0x7771, RZ ;  /* 0x0000777109107816 */ /* 0x000fe400000000ff */
[----:B------:R-:W-:Y:S02]  /*5ef0*/  LOP3.LUT R13, R20, 0xff0000, RZ, 0xc0, !PT ;  /* 0x00ff0000140d7812 */ /* 0x000fe400078ec0ff */
[----:B------:R-:W-:Y:S01]  /*5f00*/  LOP3.LUT R24, R17, R24, R18, 0xfe, !PT ;  /* 0x0000001811187212 */ /* 0x000fe200078efe12 */
[----:B------:R-:W-:Y:S01]  /*5f10*/  IMAD.U32 R16, R16, 0x10000, RZ ;  /* 0x0001000010107824 */ /* 0x000fe200078e00ff */
[----:B------:R-:W-:Y:S01]  /*5f20*/  PRMT R17, R8, 0x7771, RZ ;  /* 0x0000777108117816 */ /* 0x000fe200000000ff */
[----:B------:R-:W-:Y:S01]  /*5f30*/  IMAD R26, R26, 0x1000000, R13 ;  /* 0x010000001a1a7824 */ /* 0x000fe200078e020d */
[----:B------:R-:W-:-:S02]  /*5f40*/  PRMT R12, R14, 0x7772, RZ ;  /* 0x000077720e0c7816 */ /* 0x000fc400000000ff */
[----:B------:R-:W-:Y:S01]  /*5f50*/  PRMT R13, R14, 0x7773, RZ ;  /* 0x000077730e0d7816 */ /* 0x000fe200000000ff */
[----:B------:R-:W-:Y:S01]  /*5f60*/  IMAD.U32 R17, R17, 0x10000, RZ ;  /* 0x0001000011117824 */ /* 0x000fe200078e00ff */
[----:B------:R-:W-:Y:S01]  /*5f70*/  LOP3.LUT R20, R19, 0xff0000, RZ, 0xc0, !PT ;  /* 0x00ff000013147812 */ /* 0x000fe200078ec0ff */
[----:B------:R-:W-:Y:S01]  /*5f80*/  IMAD.SHL.U32 R12, R12, 0x100, RZ ;  /* 0x000001000c0c7824 */ /* 0x000fe200078e00ff */
[----:B------:R-:W-:Y:S02]  /*5f90*/  PRMT R27, R15, 0x7770, RZ ;  /* 0x000077700f1b7816 */ /* 0x000fe400000000ff */
[----:B------:R-:W-:Y:S02]  /*5fa0*/  PRMT R14, R10, 0x7771, RZ ;  /* 0x000077710a0e7816 */ /* 0x000fe400000000ff */
[----:B------:R-:W-:Y:S01]  /*5fb0*/  PRMT R21, R9, 0x7770, RZ ;  /* 0x0000777009157816 */ /* 0x000fe200000000ff */
[----:B------:R-:W-:Y:S01]  /*5fc0*/  IMAD R27, R27, 0x1000000, R20 ;  /* 0x010000001b1b7824 */ /* 0x000fe200078e0214 */
[----:B------:R-:W-:Y:S01]  /*5fd0*/  LOP3.LUT R16, R16, 0xff0000, RZ, 0xc0, !PT ;  /* 0x00ff000010107812 */ /* 0x000fe200078ec0ff */
[----:B------:R-:W-:Y:S01]  /*5fe0*/  IMAD.U32 R14, R14, 0x10000, RZ ;  /* 0x000100000e0e7824 */ /* 0x000fe200078e00ff */
[----:B------:R-:W-:-:S02]  /*5ff0*/  PRMT R20, R8, 0x7770, RZ ;  /* 0x0000777008147816 */ /* 0x000fc400000000ff */
[----:B------:R-:W-:Y:S01]  /*6000*/  LOP3.LUT R17, R17, 0xff0000, RZ, 0xc0, !PT ;  /* 0x00ff000011117812 */ /* 0x000fe200078ec0ff */
[----:B------:R-:W-:Y:S01]  /*6010*/  IMAD R21, R21, 0x1000000, R16 ;  /* 0x0100000015157824 */ /* 0x000fe200078e0210 */
[----:B--2---:R-:W-:Y:S02]  /*6020*/  PRMT R16, R4, 0x7771, RZ ;  /* 0x0000777104107816 */ /* 0x004fe400000000ff */
[----:B------:R-:W-:Y:S01]  /*6030*/  LOP3.LUT R26, R13, R26, R12, 0xfe, !PT ;  /* 0x0000001a0d1a7212 */ /* 0x000fe200078efe0c */
[----:B------:R-:W-:Y:S01]  /*6040*/  IMAD R20, R20, 0x1000000, R17 ;  /* 0x0100000014147824 */ /* 0x000fe200078e0211 */
[----:B------:R-:W-:Y:S01]  /*6050*/  PRMT R22, R10, 0x7770, RZ ;  /* 0x000077700a167816 */ /* 0x000fe200000000ff */
[----:B------:R-:W-:Y:S01]  /*6060*/  IMAD.U32 R17, R16, 0x10000, RZ ;  /* 0x0001000010117824 */ /* 0x000fe200078e00ff */
[----:B------:R-:W-:Y:S02]  /*6070*/  LOP3.LUT R13, R14, 0xff0000, RZ, 0xc0, !PT ;  /* 0x00ff00000e0d7812 */ /* 0x000fe400078ec0ff */
[----:B------:R-:W-:-:S02]  /*6080*/  PRMT R12, R15, 0x7772, RZ ;  /* 0x000077720f0c7816 */ /* 0x000fc400000000ff */
[----:B------:R-:W-:Y:S01]  /*6090*/  PRMT R14, R15, 0x7773, RZ ;  /* 0x000077730f0e7816 */ /* 0x000fe200000000ff */
[----:B------:R-:W-:Y:S01]  /*60a0*/  IMAD R22, R22, 0x1000000, R13 ;  /* 0x0100000016167824 */ /* 0x000fe200078e020d */
[----:B------:R-:W-:Y:S01]  /*60b0*/  PRMT R15, R5, 0x7771, RZ ;  /* 0x00007771050f7816 */ /* 0x000fe200000000ff */
[----:B------:R-:W-:Y:S01]  /*60c0*/  IMAD.SHL.U32 R13, R12, 0x100, RZ ;  /* 0x000001000c0d7824 */ /* 0x000fe200078e00ff */
[----:B------:R-:W-:Y:S02]  /*60d0*/  PRMT R16, R4, 0x7770, RZ ;  /* 0x0000777004107816 */ /* 0x000fe400000000ff */
[----:B------:R-:W-:Y:S01]  /*60e0*/  LOP3.LUT R17, R17, 0xff0000, RZ, 0xc0, !PT ;  /* 0x00ff000011117812 */ /* 0x000fe200078ec0ff */
[----:B------:R-:W-:Y:S01]  /*60f0*/  IMAD.U32 R15, R15, 0x10000, RZ ;  /* 0x000100000f0f7824 */ /* 0x000fe200078e00ff */
[----:B------:R-:W-:Y:S02]  /*6100*/  LOP3.LUT R27, R14, R27, R13, 0xfe, !PT ;  /* 0x0000001b0e1b7212 */ /* 0x000fe400078efe0d */
[----:B------:R-:W-:Y:S01]  /*6110*/  PRMT R13, R8, 0x7772, RZ ;  /* 0x00007772080d7816 */ /* 0x000fe200000000ff */
[----:B------:R-:W-:Y:S01]  /*6120*/  IMAD R12, R16, 0x1000000, R17 ;  /* 0x01000000100c7824 */ /* 0x000fe200078e0211 */
[----:B------:R-:W-:Y:S01]  /*6130*/  PRMT R16, R5, 0x7770, RZ ;  /* 0x0000777005107816 */ /* 0x000fe200000000ff */
[----:B------:R0:W-:Y:S01]  /*6140*/  STL.128 [R1+0x80], R24 ;  /* 0x0000801801007387 */ /* 0x0001e20000100c00 */
[----:B------:R-:W-:Y:S01]  /*6150*/  LOP3.LUT R17, R15, 0xff0000, RZ, 0xc0, !PT ;  /* 0x00ff00000f117812 */ /* 0x000fe200078ec0ff */
[----:B------:R-:W-:Y:S01]  /*6160*/  IMAD.SHL.U32 R15, R13, 0x100, RZ ;  /* 0x000001000d0f7824 */ /* 0x000fe200078e00ff */
[----:B------:R-:W-:-:S02]  /*6170*/  PRMT R14, R6, 0x7771, RZ ;  /* 0x00007771060e7816 */ /* 0x000fc400000000ff */
[----:B------:R-:W-:Y:S01]  /*6180*/  PRMT R8, R8, 0x7773, RZ ;  /* 0x0000777308087816 */ /* 0x000fe200000000ff */
[----:B------:R-:W-:Y:S01]  /*6190*/  IMAD R13, R16, 0x1000000, R17 ;  /* 0x01000000100d7824 */ /* 0x000fe200078e0211 */
[----:B---3--:R-:W-:Y:S01]  /*61a0*/  PRMT R17, R3, 0x7770, RZ ;  /* 0x0000777003117816 */ /* 0x008fe200000000ff */
[----:B------:R-:W-:Y:S01]  /*61b0*/  IMAD.U32 R16, R14, 0x10000, RZ ;  /* 0x000100000e107824 */ /* 0x000fe200078e00ff */
[----:B------:R-:W-:Y:S02]  /*61c0*/  PRMT R14, R9, 0x7772, RZ ;  /* 0x00007772090e7816 */ /* 0x000fe400000000ff */
[----:B------:R-:W-:Y:S02]  /*61d0*/  LOP3.LUT R20, R8, R20, R15, 0xfe, !PT ;  /* 0x0000001408147212 */ /* 0x000fe400078efe0f */
[----:B------:R-:W-:Y:S02]  /*61e0*/  PRMT R15, R6, 0x7770, RZ ;  /* 0x00007770060f7816 */ /* 0x000fe400000000ff */
[----:B------:R-:W-:Y:S01]  /*61f0*/  LOP3.LUT R18, R16, 0xff0000, RZ, 0xc0, !PT ;  /* 0x00ff000010127812 */ /* 0x000fe200078ec0ff */
[----:B------:R-:W-:Y:S01]  /*6200*/  IMAD.SHL.U32 R16, R14, 0x100, RZ ;  /* 0x000001000e107824 */ /* 0x000fe200078e00ff */
[----:B------:R-:W-:-:S02]  /*6210*/  PRMT R8, R10, 0x7772, RZ ;  /* 0x000077720a087816 */ /* 0x000fc400000000ff */
[----:B------:R-:W-:Y:S01]  /*6220*/  PRMT R9, R9, 0x7773, RZ ;  /* 0x0000777309097816 */ /* 0x000fe200000000ff */
[----:B------:R-:W-:Y:S01]  /*6230*/  IMAD R14, R15, 0x1000000, R18 ;  /* 0x010000000f0e7824 */ /* 0x000fe200078e0212 */
[----:B------:R-:W-:Y:S01]  /*6240*/  PRMT R10, R10, 0x7773, RZ ;  /* 0x000077730a0a7816 */ /* 0x000fe200000000ff */
[----:B------:R-:W-:Y:S01]  /*6250*/  IMAD.SHL.U32 R15, R8, 0x100, RZ ;  /* 0x00000100080f7824 */ /* 0x000fe200078e00ff */
[----:B------:R-:W-:Y:S02]  /*6260*/  LOP3.LUT R21, R9, R21, R16, 0xfe, !PT ;  /* 0x0000001509157212 */ /* 0x000fe400078efe10 */
[----:B------:R-:W-:Y:S02]  /*6270*/  PRMT R9, R7, 0x7771, RZ ;  /* 0x0000777107097816 */ /* 0x000fe400000000ff */
[----:B------:R-:W-:Y:S02]  /*6280*/  PRMT R8, R4, 0x7772, RZ ;  /* 0x0000777204087816 */ /* 0x000fe400000000ff */
[----:B------:R-:W-:-:S02]  /*6290*/  PRMT R16, R3, 0x7771, RZ ;  /* 0x0000777103107816 */ /* 0x000fc400000000ff */
[----:B------:R-:W-:Y:S01]  /*62a0*/  LOP3.LUT R22, R10, R22, R15, 0xfe, !PT ;  /* 0x000000160a167212 */ /* 0x000fe200078efe0f */
[----:B------:R-:W-:Y:S01]  /*62b0*/  IMAD.U32 R10, R9, 0x10000, RZ ;  /* 0x00010000090a7824 */ /* 0x000fe200078e00ff */
[----:B------:R-:W-:Y:S01]  /*62c0*/  PRMT R9, R4, 0x7773, RZ ;  /* 0x0000777304097816 */ /* 0x000fe200000000ff */
[----:B------:R-:W-:Y:S01]  /*62d0*/  IMAD.SHL.U32 R8, R8, 0x100, RZ ;  /* 0x0000010008087824 */ /* 0x000fe200078e00ff */
[----:B------:R-:W-:Y:S01]  /*62e0*/  PRMT R15, R7, 0x7770, RZ ;  /* 0x00007770070f7816 */ /* 0x000fe200000000ff */
[----:B------:R-:W-:Y:S01]  /*62f0*/  IMAD.U32 R16, R16, 0x10000, RZ ;  /* 0x0001000010107824 */ /* 0x000fe200078e00ff */
[----:B------:R-:W-:Y:S02]  /*6300*/  LOP3.LUT R10, R10, 0xff0000, RZ, 0xc0, !PT ;  /* 0x00ff00000a0a7812 */ /* 0x000fe400078ec0ff */
[----:B------:R-:W-:Y:S02]  /*6310*/  LOP3.LUT R12, R9, R12, R8, 0xfe, !PT ;  /* 0x0000000c090c7212 */ /* 0x000fe400078efe08 */
[----:B------:R-:W-:Y:S01]  /*6320*/  PRMT R8, R5, 0x7772, RZ ;  /* 0x0000777205087816 */ /* 0x000fe200000000ff */
[----:B------:R-:W-:Y:S01]  /*6330*/  IMAD R15, R15, 0x1000000, R10 ;  /* 0x010000000f0f7824 */ /* 0x000fe200078e020a */
[----:B------:R-:W-:-:S02]  /*6340*/  PRMT R9, R5, 0x7773, RZ ;  /* 0x0000777305097816 */ /* 0x000fc400000000ff */
[----:B------:R-:W-:Y:S01]  /*6350*/  PRMT R4, R6, 0x7772, RZ ;  /* 0x0000777206047816 */ /* 0x000fe200000000ff */
[----:B------:R-:W-:Y:S01]  /*6360*/  IMAD.SHL.U32 R8, R8, 0x100, RZ ;  /* 0x0000010008087824 */ /* 0x000fe200078e00ff */
[----:B------:R-:W-:Y:S02]  /*6370*/  PRMT R5, R6, 0x7773, RZ ;  /* 0x0000777306057816 */ /* 0x000fe400000000ff */
[----:B------:R-:W-:Y:S01]  /*6380*/  LOP3.LUT R16, R16, 0xff0000, RZ, 0xc0, !PT ;  /* 0x00ff000010107812 */ /* 0x000fe200078ec0ff */
[----:B------:R-:W-:Y:S01]  /*6390*/  IMAD.SHL.U32 R4, R4, 0x100, RZ ;  /* 0x0000010004047824 */ /* 0x000fe200078e00ff */
[C---:B------:R-:W-:Y:S02]  /*63a0*/  PRMT R6, R3.reuse, 0x7772, RZ ;  /* 0x0000777203067816 */ /* 0x040fe400000000ff */
[----:B------:R-:W-:Y:S01]  /*63b0*/  PRMT R10, R3, 0x7773, RZ ;  /* 0x00007773030a7816 */ /* 0x000fe200000000ff */
[----:B------:R-:W-:Y:S01]  /*63c0*/  IMAD R17, R17, 0x1000000, R16 ;  /* 0x0100000011117824 */ /* 0x000fe200078e0210 */
[----:B------:R-:W-:Y:S01]  /*63d0*/  PRMT R3, R2, 0x7771, RZ ;  /* 0x0000777102037816 */ /* 0x000fe200000000ff */
[----:B------:R-:W-:Y:S01]  /*63e0*/  IMAD.SHL.U32 R6, R6, 0x100, RZ ;  /* 0x0000010006067824 */ /* 0x000fe200078e00ff */
[----:B------:R-:W-:-:S02]  /*63f0*/  LOP3.LUT R14, R5, R14, R4, 0xfe, !PT ;  /* 0x0000000e050e7212 */ /* 0x000fc400078efe04 */
[----:B------:R-:W-:Y:S02]  /*6400*/  PRMT R5, R11, 0x7771, RZ ;  /* 0x000077710b057816 */ /* 0x000fe400000000ff */
[----:B------:R-:W-:Y:S01]  /*6410*/  LOP3.LUT R17, R10, R17, R6, 0xfe, !PT ;  /* 0x000000110a117212 */ /* 0x000fe200078efe06 */
[----:B------:R-:W-:Y:S01]  /*6420*/  IMAD.U32 R6, R3, 0x10000, RZ ;  /* 0x0001000003067824 */ /* 0x000fe200078e00ff */
[----:B------:R-:W-:Y:S02]  /*6430*/  LOP3.LUT R13, R9, R13, R8, 0xfe, !PT ;  /* 0x0000000d090d7212 */ /* 0x000fe400078efe08 */
[C---:B------:R-:W-:Y:S02]  /*6440*/  PRMT R9, R7.reuse, 0x7773, RZ ;  /* 0x0000777307097816 */ /* 0x040fe400000000ff */
[----:B------:R-:W-:Y:S02]  /*6450*/  LOP3.LUT R19, R6, 0xff0000, RZ, 0xc0, !PT ;  /* 0x00ff000006137812 */ /* 0x000fe400078ec0ff */
[----:B------:R-:W-:Y:S01]  /*6460*/  PRMT R6, R7, 0x7772, RZ ;  /* 0x0000777207067816 */ /* 0x000fe200000000ff */
[----:B------:R-:W-:Y:S01]  /*6470*/  IMAD.U32 R7, R5, 0x10000, RZ ;  /* 0x0001000005077824 */ /* 0x000fe200078e00ff */
[----:B------:R-:W-:-:S02]  /*6480*/  PRMT R16, R2, 0x7770, RZ ;  /* 0x0000777002107816 */ /* 0x000fc400000000ff */
[----:B------:R-:W-:Y:S01]  /*6490*/  PRMT R4, R11, 0x7770, RZ ;  /* 0x000077700b047816 */ /* 0x000fe200000000ff */
[----:B------:R-:W-:Y:S01]  /*64a0*/  IMAD.SHL.U32 R8, R6, 0x100, RZ ;  /* 0x0000010006087824 */ /* 0x000fe200078e00ff */
[----:B------:R-:W-:Y:S01]  /*64b0*/  PRMT R6, R2, 0x7772, RZ ;  /* 0x0000777202067816 */ /* 0x000fe200000000ff */
[----:B------:R-:W-:Y:S01]  /*64c0*/  IMAD R16, R16, 0x1000000, R19 ;  /* 0x0100000010107824 */ /* 0x000fe200078e0213 */
[----:B------:R-:W-:Y:S02]  /*64d0*/  LOP3.LUT R7, R7, 0xff0000, RZ, 0xc0, !PT ;  /* 0x00ff000007077812 */ /* 0x000fe400078ec0ff */
[----:B------:R-:W-:Y:S01]  /*64e0*/  LOP3.LUT R15, R9, R15, R8, 0xfe, !PT ;  /* 0x0000000f090f7212 */ /* 0x000fe200078efe08 */
[----:B------:R-:W-:Y:S01]  /*64f0*/  IMAD.SHL.U32 R6, R6, 0x100, RZ ;  /* 0x0000010006067824 */ /* 0x000fe200078e00ff */
[----:B------:R-:W-:Y:S02]  /*6500*/  LOP3.LUT R9, R26, R12, R17, 0x96, !PT ;  /* 0x0000000c1a097212 */ /* 0x000fe400078e9611 */
[----:B------:R-:W-:Y:S01]  /*6510*/  LOP3.LUT R8, R27, UR8, R13, 0x96, !PT ;  /* 0x000000081b087c12 */ /* 0x000fe2000f8e960d */
[----:B------:R-:W-:Y:S01]  /*6520*/  STL.128 [R1+0xa0], R12 ;  /* 0x0000a00c01007387 */ /* 0x000fe20000100c00 */
[----:B------:R-:W-:-:S02]  /*6530*/  LOP3.LUT R9, R9, R24, RZ, 0x3c, !PT ;  /* 0x0000001809097212 */ /* 0x000fc400078e3cff */
[----:B------:R-:W-:Y:S02]  /*6540*/  PRMT R3, R11, 0x7772, RZ ;  /* 0x000077720b037816 */ /* 0x000fe400000000ff */
[----:B------:R-:W-:Y:S01]  /*6550*/  PRMT R5, R2, 0x7773, RZ ;  /* 0x0000777302057816 */ /* 0x000fe200000000ff */
[----:B------:R-:W-:Y:S01]  /*6560*/  IMAD R2, R4, 0x1000000, R7 ;  /* 0x0100000004027824 */ /* 0x000fe200078e0207 */
[----:B------:R-:W-:Y:S01]  /*6570*/  LOP3.LUT R8, R8, R25, RZ, 0x3c, !PT ;  /* 0x0000001908087212 */ /* 0x000fe200078e3cff */
[----:B------:R-:W-:Y:S01]  /*6580*/  IMAD.SHL.U32 R3, R3, 0x100, RZ ;  /* 0x0000010003037824 */ /* 0x000fe200078e00ff */
[----:B------:R-:W-:Y:S02]  /*6590*/  SHF.L.W.U32.HI R4, R9, 0x1, R9 ;  /* 0x0000000109047819 */ /* 0x000fe40000010e09 */
[----:B------:R-:W-:Y:S02]  /*65a0*/  LOP3.LUT R16, R5, R16, R6, 0xfe, !PT ;  /* 0x0000001005107212 */ /* 0x000fe400078efe06 */
[----:B------:R-:W-:-:S02]  /*65b0*/  LOP3.LUT R7, R20, UR9, R14, 0x96, !PT ;  /* 0x0000000914077c12 */ /* 0x000fc4000f8e960e */
[----:B------:R-:W-:Y:S02]  /*65c0*/  PRMT R23, R11, 0x7773, RZ ;  /* 0x000077730b177816 */ /* 0x000fe400000000ff */
[----:B------:R-:W-:Y:S02]  /*65d0*/  SHF.L.W.U32.HI R5, R8, 0x1, R8 ;  /* 0x0000000108057819 */ /* 0x000fe40000010e08 */
[----:B------:R-:W-:Y:S02]  /*65e0*/  LOP3.LUT R6, R21, R15, R4, 0x96, !PT ;  /* 0x0000000f15067212 */ /* 0x000fe400078e9604 */
[----:B------:R-:W-:Y:S02]  /*65f0*/  LOP3.LUT R7, R7, R26, RZ, 0x3c, !PT ;  /* 0x0000001a07077212 */ /* 0x000fe400078e3cff */
[----:B------:R-:W-:Y:S02]  /*6600*/  LOP3.LUT R9, R22, R16, R5, 0x96, !PT ;  /* 0x0000001016097212 */ /* 0x000fe400078e9605 */
[----:B------:R-:W-:-:S02]  /*6610*/  LOP3.LUT R23, R23, R2, R3, 0xfe, !PT ;  /* 0x0000000217177212 */ /* 0x000fc400078efe03 */
[----:B------:R-:W-:Y:S02]  /*6620*/  LOP3.LUT R2, R6, R27, RZ, 0x3c, !PT ;  /* 0x0000001b06027212 */ /* 0x000fe400078e3cff */
[----:B------:R-:W-:Y:S01]  /*6630*/  SHF.L.W.U32.HI R6, R7, 0x1, R7 ;  /* 0x0000000107067819 */ /* 0x000fe20000010e07 */
[----:B------:R1:W-:Y:S01]  /*6640*/  STL.128 [R1+0x90], R20 ;  /* 0x0000901401007387 */ /* 0x0003e20000100c00 */
[----:B------:R-:W-:Y:S02]  /*6650*/  LOP3.LUT R9, R9, R20, RZ, 0x3c, !PT ;  /* 0x0000001409097212 */ /* 0x000fe400078e3cff */
[----:B------:R-:W-:Y:S02]  /*6660*/  SHF.L.W.U32.HI R7, R2, 0x1, R2 ;  /* 0x0000000102077819 */ /* 0x000fe40000010e02 */
[----:B------:R-:W-:Y:S02]  /*6670*/  LOP3.LUT R2, R23, R17, R6, 0x96, !PT ;  /* 0x0000001117027212 */ /* 0x000fe400078e9606 */
[----:B------:R-:W-:Y:S01]  /*6680*/  SHF.L.W.U32.HI R8, R9, 0x1, R9 ;  /* 0x0000000109087819 */ /* 0x000fe20000010e09 */
[----:B------:R-:W-:Y:S01]  /*6690*/  STL.128 [R1+0xc0], R4 ;  /* 0x0000c00401007387 */ /* 0x000fe20000100c00 */
[----:B------:R-:W-:-:S02]  /*66a0*/  LOP3.LUT R3, R12, UR8, R7, 0x96, !PT ;  /* 0x000000080c037c12 */ /* 0x000fc4000f8e9607 */
[----:B------:R-:W-:Y:S02]  /*66b0*/  LOP3.LUT R9, R2, R21, RZ, 0x3c, !PT ;  /* 0x0000001502097212 */ /* 0x000fe400078e3cff */
[----:B------:R-:W-:Y:S02]  /*66c0*/  LOP3.LUT R2, R13, UR9, R8, 0x96, !PT ;  /* 0x000000090d027c12 */ /* 0x000fe4000f8e9608 */
[----:B------:R-:W-:Y:S02]  /*66d0*/  LOP3.LUT R3, R3, R22, RZ, 0x3c, !PT ;  /* 0x0000001603037212 */ /* 0x000fe400078e3cff */
[----:B------:R-:W-:Y:S02]  /*66e0*/  SHF.L.W.U32.HI R9, R9, 0x1, R9 ;  /* 0x0000000109097819 */ /* 0x000fe40000010e09 */
[----:B------:R-:W-:Y:S02]  /*66f0*/  LOP3.LUT R2, R2, R23, RZ, 0x3c, !PT ;  /* 0x0000001702027212 */ /* 0x000fe400078e3cff */
[----:B------:R-:W-:-:S02]  /*6700*/  SHF.L.W.U32.HI R10, R3, 0x1, R3 ;  /* 0x00000001030a7819 */ /* 0x000fc40000010e03 */
[----:B------:R-:W-:Y:S02]  /*6710*/  LOP3.LUT R3, R14, R4, R9, 0x96, !PT ;  /* 0x000000040e037212 */ /* 0x000fe400078e9609 */
[----:B------:R-:W-:Y:S02]  /*6720*/  SHF.L.W.U32.HI R11, R2, 0x1, R2 ;  /* 0x00000001020b7819 */ /* 0x000fe40000010e02 */
[----:B------:R-:W-:Y:S02]  /*6730*/  LOP3.LUT R2, R15, R5, R10, 0x96, !PT ;  /* 0x000000050f027212 */ /* 0x000fe400078e960a */
[----:B------:R-:W-:Y:S01]  /*6740*/  LOP3.LUT R3, R3, R12, RZ, 0x3c, !PT ;  /* 0x0000000c03037212 */ /* 0x000fe200078e3cff */
[----:B------:R-:W-:Y:S01]  /*6750*/  STL.128 [R1+0xd0], R8 ;  /* 0x0000d00801007387 */ /* 0x000fe20000100c00 */
[----:B------:R-:W-:Y:S02]  /*6760*/  LOP3.LUT R19, R16, R6, R11, 0x96, !PT ;  /* 0x0000000610137212 */ /* 0x000fe400078e960b */
[----:B------:R-:W-:-:S02]  /*6770*/  LOP3.LUT R2, R2, R13, RZ, 0x3c, !PT ;  /* 0x0000000d02027212 */ /* 0x000fc400078e3cff */
[----:B0-----:R-:W-:Y:S02]  /*6780*/  SHF.L.W.U32.HI R24, R3, 0x1, R3 ;  /* 0x0000000103187819 */ /* 0x001fe40000010e03 */
[----:B------:R-:W-:Y:S02]  /*6790*/  LOP3.LUT R19, R19, R14, RZ, 0x3c, !PT ;  /* 0x0000000e13137212 */ /* 0x000fe400078e3cff */
[----:B------:R-:W-:Y:S02]  /*67a0*/  SHF.L.W.U32.HI R25, R2, 0x1, R2 ;  /* 0x0000000102197819 */ /* 0x000fe40000010e02 */
[----:B------:R-:W-:Y:S02]  /*67b0*/  LOP3.LUT R2, R17, R7, R24, 0x96, !PT ;  /* 0x0000000711027212 */ /* 0x000fe400078e9618 */
[----:B------:R-:W-:Y:S01]  /*67c0*/  SHF.L.W.U32.HI R26, R19, 0x1, R19 ;  /* 0x00000001131a7819 */ /* 0x000fe20000010e13 */
[----:B------:R-:W-:Y:S01]  /*67d0*/  IMAD.U32 R19, RZ, RZ, UR9 ;  /* 0x00000009ff137e24 */ /* 0x000fe2000f8e00ff */
[----:B------:R-:W-:-:S02]  /*67e0*/  LOP3.LUT R3, R8, UR8, R25, 0x96, !PT ;  /* 0x0000000808037c12 */ /* 0x000fc4000f8e9619 */
[----:B------:R-:W-:Y:S02]  /*67f0*/  LOP3.LUT R2, R2, R15, RZ, 0x3c, !PT ;  /* 0x0000000f02027212 */ /* 0x000fe400078e3cff */
[----:B------:R-:W-:Y:S02]  /*6800*/  LOP3.LUT R18, R9, UR9, R26, 0x96, !PT ;  /* 0x0000000909127c12 */ /* 0x000fe4000f8e961a */
[----:B------:R-:W-:Y:S02]  /*6810*/  LOP3.LUT R3, R3, R16, RZ, 0x3c, !PT ;  /* 0x0000001003037212 */ /* 0x000fe400078e3cff */
[----:B------:R-:W-:Y:S02]  /*6820*/  SHF.L.W.U32.HI R27, R2, 0x1, R2 ;  /* 0x00000001021b7819 */ /* 0x000fe40000010e02 */
[----:B------:R-:W-:Y:S01]  /*6830*/  LOP3.LUT R2, R18, R17, RZ, 0x3c, !PT ;  /* 0x0000001112027212 */ /* 0x000fe200078e3cff */
[----:B------:R-:W-:Y:S01]  /*6840*/  IMAD.U32 R18, RZ, RZ, UR8 ;  /* 0x00000008ff127e24 */ /* 0x000fe2000f8e00ff */
[----:B-1----:R-:W-:Y:S01]  /*6850*/  SHF.L.W.U32.HI R20, R3, 0x1, R3 ;  /* 0x0000000103147819 */ /* 0x002fe20000010e03 */
[----:B------:R-:W-:Y:S01]  /*6860*/  STL.128 [R1+0xe0], R24 ;  /* 0x0000e01801007387 */ /* 0x000fe20000100c00 */
[----:B------:R-:W-:-:S02]  /*6870*/  LOP3.LUT R3, R4, R10, R27, 0x96, !PT ;  /* 0x0000000a04037212 */ /* 0x000fc400078e961b */
[----:B------:R-:W-:Y:S01]  /*6880*/  SHF.L.W.U32.HI R21, R2, 0x1, R2 ;  /* 0x0000000102157819 */ /* 0x000fe20000010e02 */
[----:B------:R0:W-:Y:S01]  /*6890*/  STL.128 [R1+0xb0], R16 ;  /* 0x0000b01001007387 */ /* 0x0001e20000100c00 */
[----:B------:R-:W-:Y:S02]  /*68a0*/  LOP3.LUT R2, R5, R11, R20, 0x96, !PT ;  /* 0x0000000b05027212 */ /* 0x000fe400078e9614 */
[----:B------:R-:W-:Y:S02]  /*68b0*/  LOP3.LUT R3, R3, UR8, RZ, 0x3c, !PT ;  /* 0x0000000803037c12 */ /* 0x000fe4000f8e3cff */
[----:B------:R-:W-:Y:S02]  /*68c0*/  LOP3.LUT R13, R6, R24, R21, 0x96, !PT ;  /* 0x00000018060d7212 */ /* 0x000fe400078e9615 */
[----:B------:R-:W-:Y:S02]  /*68d0*/  LOP3.LUT R2, R2, UR9, RZ, 0x3c, !PT ;  /* 0x0000000902027c12 */ /* 0x000fe4000f8e3cff */
[----:B------:R-:W-:-:S02]  /*68e0*/  SHF.L.W.U32.HI R22, R3, 0x1, R3 ;  /* 0x0000000103167819 */ /* 0x000fc40000010e03 */
[----:B------:R-:W-:Y:S02]  /*68f0*/  LOP3.LUT R13, R13, R4, RZ, 0x3c, !PT ;  /* 0x000000040d0d7212 */ /* 0x000fe400078e3cff */
[----:B------:R-:W-:Y:S02]  /*6900*/  SHF.L.W.U32.HI R23, R2, 0x1, R2 ;  /* 0x0000000102177819 */ /* 0x000fe40000010e02 */
[----:B------:R-:W-:Y:S02]  /*6910*/  LOP3.LUT R2, R7, R25, R22, 0x96, !PT ;  /* 0x0000001907027212 */ /* 0x000fe400078e9616 */
[----:B------:R-:W-:Y:S01]  /*6920*/  SHF.L.W.U32.HI R12, R13, 0x1, R13 ;  /* 0x000000010d0c7819 */ /* 0x000fe20000010e0d */
[----:B------:R1:W-:Y:S01]  /*6930*/  STL.128 [R1+0xf0], R20 ;  /* 0x0000f01401007387 */ /* 0x0003e20000100c00 */
[----:B------:R-:W-:Y:S02]  /*6940*/  LOP3.LUT R3, R8, R26, R23, 0x96, !PT ;  /* 0x0000001a08037212 */ /* 0x000fe400078e9617 */
[----:B------:R-:W-:-:S02]  /*6950*/  LOP3.LUT R2, R2, R5, RZ, 0x3c, !PT ;  /* 0x0000000502027212 */ /* 0x000fc400078e3cff */
[----:B------:R-:W-:Y:S02]  /*6960*/  LOP3.LUT R14, R9, R27, R12, 0x96, !PT ;  /* 0x0000001b090e7212 */ /* 0x000fe400078e960c */
[----:B------:R-:W-:Y:S02]  /*6970*/  LOP3.LUT R3, R3, R6, RZ, 0x3c, !PT ;  /* 0x0000000603037212 */ /* 0x000fe400078e3cff */
[----:B------:R-:W-:Y:S02]  /*6980*/  SHF.L.W.U32.HI R13, R2, 0x1, R2 ;  /* 0x00000001020d7819 */ /* 0x000fe40000010e02 */
[----:B------:R-:W-:Y:S02]  /*6990*/  LOP3.LUT R15, R14, R7, RZ, 0x3c, !PT ;  /* 0x000000070e0f7212 */ /* 0x000fe400078e3cff */
[----:B------:R-:W-:Y:S02]  /*69a0*/  SHF.L.W.U32.HI R14, R3, 0x1, R3 ;  /* 0x00000001030e7819 */ /* 0x000fe40000010e03 */
[----:B------:R-:W-:-:S02]  /*69b0*/  LOP3.LUT R3, R10, R20, R13, 0x96, !PT ;  /* 0x000000140a037212 */ /* 0x000fc400078e960d */
[----:B------:R-:W-:Y:S02]  /*69c0*/  SHF.L.W.U32.HI R15, R15, 0x1, R15 ;  /* 0x000000010f0f7819 */ /* 0x000fe40000010e0f */
[----:B------:R-:W-:Y:S02]  /*69d0*/  LOP3.LUT R2, R11, R21, R14, 0x96, !PT ;  /* 0x000000150b027212 */ /* 0x000fe400078e960e */
[----:B0-----:R-:W-:Y:S01]  /*69e0*/  LOP3.LUT R16, R3, R8, RZ, 0x3c, !PT ;  /* 0x0000000803107212 */ /* 0x001fe200078e3cff */
[----:B------:R0:W-:Y:S01]  /*69f0*/  STL.128 [R1+0x100], R12 ;  /* 0x0001000c01007387 */ /* 0x0001e20000100c00 */
[----:B------:R-:W-:Y:S02]  /*6a00*/  LOP3.LUT R3, R24, R22, R15, 0x96, !PT ;  /* 0x0000001618037212 */ /* 0x000fe400078e960f */
[----:B------:R-:W-:Y:S02]  /*6a10*/  LOP3.LUT R2, R2, R9, RZ, 0x3c, !PT ;  /* 0x0000000902027212 */ /* 0x000fe400078e3cff */
[----:B------:R-:W-:-:S02]  /*6a20*/  SHF.L.W.U32.HI R16, R16, 0x1, R16 ;  /* 0x0000000110107819 */ /* 0x000fc40000010e10 */
[----:B------:R-:W-:Y:S02]  /*6a30*/  LOP3.LUT R3, R3, R10, RZ, 0x3c, !PT ;  /* 0x0000000a03037212 */ /* 0x000fe400078e3cff */
[----:B------:R-:W-:Y:S02]  /*6a40*/  SHF.L.W.U32.HI R17, R2, 0x1, R2 ;  /* 0x0000000102117819 */ /* 0x000fe40000010e02 */
[----:B------:R-:W-:Y:S02]  /*6a50*/  LOP3.LUT R2, R25, R23, R16, 0x96, !PT ;  /* 0x0000001719027212 */ /* 0x000fe400078e9610 */
[----:B------:R-:W-:Y:S02]  /*6a60*/  SHF.L.W.U32.HI R18, R3, 0x1, R3 ;  /* 0x0000000103127819 */ /* 0x000fe40000010e03 */
[----:B------:R-:W-:Y:S02]  /*6a70*/  LOP3.LUT R3, R26, R12, R17, 0x96, !PT ;  /* 0x0000000c1a037212 */ /* 0x000fe400078e9611 */
[----:B------:R-:W-:-:S02]  /*6a80*/  LOP3.LUT R2, R2, R11, RZ, 0x3c, !PT ;  /* 0x0000000b02027212 */ /* 0x000fc400078e3cff */
[----:B------:R-:W-:Y:S02]  /*6a90*/  LOP3.LUT R4, R27, R13, R18, 0x96, !PT ;  /* 0x0000000d1b047212 */ /* 0x000fe400078e9612 */
[----:B------:R-:W-:Y:S02]  /*6aa0*/  LOP3.LUT R3, R3, R24, RZ, 0x3c, !PT ;  /* 0x0000001803037212 */ /* 0x000fe400078e3cff */
[----:B------:R-:W-:Y:S02]  /*6ab0*/  SHF.L.W.U32.HI R19, R2, 0x1, R2 ;  /* 0x0000000102137819 */ /* 0x000fe40000010e02 */
[----:B------:R-:W-:Y:S02]  /*6ac0*/  LOP3.LUT R5, R4, R25, RZ, 0x3c, !PT ;  /* 0x0000001904057212 */ /* 0x000fe400078e3cff */
[----:B------:R-:W-:Y:S01]  /*6ad0*/  SHF.L.W.U32.HI R4, R3, 0x1, R3 ;  /* 0x0000000103047819 */ /* 0x000fe20000010e03 */
[----:B------:R2:W-:Y:S01]  /*6ae0*/  STL.128 [R1+0x110], R16 ;  /* 0x0001101001007387 */ /* 0x0005e20000100c00 */
[----:B------:R-:W-:-:S02]  /*6af0*/  LOP3.LUT R3, R20, R14, R19, 0x96, !PT ;  /* 0x0000000e14037212 */ /* 0x000fc400078e9613 */
[----:B------:R-:W-:Y:S02]  /*6b00*/  SHF.L.W.U32.HI R5, R5, 0x1, R5 ;  /* 0x0000000105057819 */ /* 0x000fe40000010e05 */
[----:B------:R-:W-:Y:S02]  /*6b10*/  LOP3.LUT R2, R21, R15, R4, 0x96, !PT ;  /* 0x0000000f15027212 */ /* 0x000fe400078e9604 */
[----:B------:R-:W-:Y:S02]  /*6b20*/  LOP3.LUT R3, R3, R26, RZ, 0x3c, !PT ;  /* 0x0000001a03037212 */ /* 0x000fe400078e3cff */
[----:B------:R-:W-:Y:S02]  /*6b30*/  LOP3.LUT R7, R22, R16, R5, 0x96, !PT ;  /* 0x0000001016077212 */ /* 0x000fe400078e9605 */
[----:B------:R-:W-:Y:S02]  /*6b40*/  LOP3.LUT R2, R2, R27, RZ, 0x3c, !PT ;  /* 0x0000001b02027212 */ /* 0x000fe400078e3cff */
        /* <DEDUP_REMOVED lines=16> */
[----:B------:R-:W-:Y:S01]  /*6c50*/  LOP3.LUT R24, R3, R12, RZ, 0x3c, !PT ;  /* 0x0000000c03187212 */ /* 0x000fe200078e3cff */
[----:B------:R-:W-:Y:S01]  /*6c60*/  STL.128 [R1+0x130], R8 ;  /* 0x0001300801007387 */ /* 0x000fe20000100c00 */
        /* <DEDUP_REMOVED lines=9> */
[----:B-1----:R-:W-:Y:S02]  /*6d00*/  LOP3.LUT R20, R19, R9, R26, 0x96, !PT ;  /* 0x0000000913147212 */ /* 0x002fe400078e961a */
        /* <DEDUP_REMOVED lines=9> */
[----:B0-----:R-:W-:Y:S02]  /*6da0*/  LOP3.LUT R13, R6, R24, R21, 0x96, !PT ;  /* 0x00000018060d7212 */ /* 0x001fe400078e9615 */
        /* <DEDUP_REMOVED lines=17> */
[----:B--2---:R-:W-:Y:S01]  /*6ec0*/  LOP3.LUT R16, R3, R8, RZ, 0x3c, !PT ;  /* 0x0000000803107212 */ /* 0x004fe200078e3cff */
        /* <DEDUP_REMOVED lines=10> */
[----:B---3--:R-:W-:Y:S02]  /*6f70*/  LOP3.LUT R4, R27, R13, R18, 0x96, !PT ;  /* 0x0000000d1b047212 */ /* 0x008fe400078e9612 */
[----:B------:R-:W-:Y:S02]  /*6f80*/  LOP3.LUT R3, R3, R24, RZ, 0x3c, !PT ;  /* 0x0000001803037212 */ /* 0x000fe400078e3cff */
[----:B------:R-:W-:Y:S02]  /*6f90*/  SHF.L.W.U32.HI R19, R2, 0x1, R2 ;  /* 0x0000000102137819 */ /* 0x000fe40000010e02 */
[----:B------:R-:W-:Y:S01]  /*6fa0*/  LOP3.LUT R5, R4, R25, RZ, 0x3c, !PT ;  /* 0x0000001904057212 */ /* 0x000fe200078e3cff */
[----:B-1----:R-:W-:Y:S01]  /*6fb0*/  IMAD.MOV.U32 R25, RZ, RZ, 0x10325476 ;  /* 0x10325476ff197424 */ /* 0x002fe200078e00ff */
[----:B------:R-:W-:Y:S01]  /*6fc0*/  LOP3.LUT R2, R28, 0xffff, RZ, 0xc0, !PT ;  /* 0x0000ffff1c027812 */ /* 0x000fe200078ec0ff */
[----:B------:R-:W-:Y:S01]  /*6fd0*/  STL.128 [R1+0x170], R16 ;  /* 0x0001701001007387 */ /* 0x000fe20000100c00 */
[----:B------:R-:W-:-:S02]  /*6fe0*/  SHF.L.W.U32.HI R4, R3, 0x1, R3 ;  /* 0x0000000103047819 */ /* 0x000fc40000010e03 */
[----:B------:R-:W-:Y:S02]  /*6ff0*/  LOP3.LUT R3, R20, R14, R19, 0x96, !PT ;  /* 0x0000000e14037212 */ /* 0x000fe400078e9613 */
[----:B------:R-:W-:Y:S02]  /*7000*/  SHF.L.W.U32.HI R5, R5, 0x1, R5 ;  /* 0x0000000105057819 */ /* 0x000fe40000010e05 */
[----:B------:R-:W-:Y:S02]  /*7010*/  R2UR UR13, R2 ;  /* 0x00000000020d72ca */ /* 0x000fe400000e0000 */
[----:B------:R-:W-:Y:S02]  /*7020*/  LOP3.LUT R2, R21, R15, R4, 0x96, !PT ;  /* 0x0000000f15027212 */ /* 0x000fe400078e9604 */
[----:B------:R-:W-:Y:S02]  /*7030*/  LOP3.LUT R3, R3, R26, RZ, 0x3c, !PT ;  /* 0x0000001a03037212 */ /* 0x000fe400078e3cff */
[----:B------:R-:W-:-:S02]  /*7040*/  LOP3.LUT R7, R22, R16, R5, 0x96, !PT ;  /* 0x0000001016077212 */ /* 0x000fc400078e9605 */
[----:B------:R-:W-:Y:S01]  /*7050*/  LOP3.LUT R2, R2, R27, RZ, 0x3c, !PT ;  /* 0x0000001b02027212 */ /* 0x000fe200078e3cff */
[----:B------:R-:W-:Y:S01]  /*7060*/  IMAD.MOV.U32 R27, RZ, RZ, 0x67452301 ;  /* 0x67452301ff1b7424 */ /* 0x000fe200078e00ff */
[----:B------:R-:W-:Y:S02]  /*7070*/  SHF.L.W.U32.HI R6, R3, 0x1, R3 ;  /* 0x0000000103067819 */ /* 0x000fe40000010e03 */
[----:B------:R-:W-:Y:S01]  /*7080*/  LOP3.LUT R8, R7, R20, RZ, 0x3c, !PT ;  /* 0x0000001407087212 */ /* 0x000fe200078e3cff */
[----:B------:R-:W-:Y:S01]  /*7090*/  UPRMT UR4, UR14, 0x3340, UR13 ;  /* 0x000033400e047896 */ /* 0x000fe2000800000d */
[----:B------:R-:W-:Y:S02]  /*70a0*/  SHF.L.W.U32.HI R7, R2, 0x1, R2 ;  /* 0x0000000102077819 */ /* 0x000fe40000010e02 */
[----:B------:R-:W-:Y:S01]  /*70b0*/  LOP3.LUT R2, R23, R17, R6, 0x96, !PT ;  /* 0x0000001117027212 */ /* 0x000fe200078e9606 */
[----:B------:R-:W-:Y:S01]  /*70c0*/  UPRMT UR4, UR10, 0x5410, UR4 ;  /* 0x000054100a047896 */ /* 0x000fe20008000004 */
[----:B------:R-:W-:Y:S01]  /*70d0*/  SHF.L.W.U32.HI R8, R8, 0x1, R8 ;  /* 0x0000000108087819 */ /* 0x000fe20000010e08 */
[----:B------:R-:W-:Y:S01]  /*70e0*/  STL.128 [R1+0x180], R4 ;  /* 0x0001800401007387 */ /* 0x000fe20000100c00 */
[----:B------:R-:W-:-:S02]  /*70f0*/  LOP3.LUT R3, R12, R18, R7, 0x96, !PT ;  /* 0x000000120c037212 */ /* 0x000fc400078e9607 */
[----:B------:R-:W-:Y:S02]  /*7100*/  LOP3.LUT R2, R2, R21, RZ, 0x3c, !PT ;  /* 0x0000001502027212 */ /* 0x000fe400078e3cff */
[----:B------:R-:W-:Y:S02]  /*7110*/  LOP3.LUT R10, R13, R19, R8, 0x96, !PT ;  /* 0x000000130d0a7212 */ /* 0x000fe400078e9608 */
[----:B------:R-:W-:Y:S02]  /*7120*/  LOP3.LUT R3, R3, R22, RZ, 0x3c, !PT ;  /* 0x0000001603037212 */ /* 0x000fe400078e3cff */
[----:B------:R-:W-:Y:S02]  /*7130*/  LOP3.LUT R11, R10, R23, RZ, 0x3c, !PT ;  /* 0x000000170a0b7212 */ /* 0x000fe400078e3cff */
[----:B------:R-:W-:Y:S02]  /*7140*/  SHF.L.W.U32.HI R9, R2, 0x1, R2 ;  /* 0x0000000102097819 */ /* 0x000fe40000010e02 */
[----:B------:R-:W-:-:S02]  /*7150*/  SHF.L.W.U32.HI R10, R3, 0x1, R3 ;  /* 0x00000001030a7819 */ /* 0x000fc40000010e03 */
[----:B------:R-:W-:Y:S02]  /*7160*/  LOP3.LUT R3, R14, R4, R9, 0x96, !PT ;  /* 0x000000040e037212 */ /* 0x000fe400078e9609 */
[----:B------:R-:W-:Y:S02]  /*7170*/  LOP3.LUT R2, R15, R5, R10, 0x96, !PT ;  /* 0x000000050f027212 */ /* 0x000fe400078e960a */
[----:B0-----:R-:W-:Y:S02]  /*7180*/  LOP3.LUT R20, R3, R12, RZ, 0x3c, !PT ;  /* 0x0000000c03147212 */ /* 0x001fe400078e3cff */
[----:B------:R-:W-:Y:S02]  /*7190*/  LOP3.LUT R21, R2, R13, RZ, 0x3c, !PT ;  /* 0x0000000d02157212 */ /* 0x000fe400078e3cff */
[----:B------:R-:W-:Y:S02]  /*71a0*/  SHF.L.W.U32.HI R11, R11, 0x1, R11 ;  /* 0x000000010b0b7819 */ /* 0x000fe40000010e0b */
[----:B------:R-:W-:-:S02]  /*71b0*/  SHF.L.W.U32.HI R20, R20, 0x1, R20 ;  /* 0x0000000114147819 */ /* 0x000fc40000010e14 */
[----:B------:R-:W-:Y:S01]  /*71c0*/  SHF.L.W.U32.HI R21, R21, 0x1, R21 ;  /* 0x0000000115157819 */ /* 0x000fe20000010e15 */
[----:B------:R-:W-:Y:S01]  /*71d0*/  STL.128 [R1+0x190], R8 ;  /* 0x0001900801007387 */ /* 0x000fe20000100c00 */
[----:B------:R-:W-:Y:S02]  /*71e0*/  LOP3.LUT R3, R16, R6, R11, 0x96, !PT ;  /* 0x0000000610037212 */ /* 0x000fe400078e960b */
[----:B------:R-:W-:Y:S02]  /*71f0*/  LOP3.LUT R2, R17, R7, R20, 0x96, !PT ;  /* 0x0000000711027212 */ /* 0x000fe400078e9614 */
[----:B--2---:R-:W-:Y:S02]  /*7200*/  LOP3.LUT R13, R18, R8, R21, 0x96, !PT ;  /* 0x00000008120d7212 */ /* 0x004fe400078e9615 */
[----:B------:R-:W-:Y:S01]  /*7210*/  LOP3.LUT R14, R3, R14, RZ, 0x3c, !PT ;  /* 0x0000000e030e7212 */ /* 0x000fe200078e3cff */
[----:B------:R-:W-:Y:S01]  /*7220*/  IMAD.U32 R3, RZ, RZ, UR11 ;  /* 0x0000000bff037e24 */ /* 0x000fe2000f8e00ff */
[----:B------:R-:W-:-:S02]  /*7230*/  LOP3.LUT R2, R2, R15, RZ, 0x3c, !PT ;  /* 0x0000000f02027212 */ /* 0x000fc400078e3cff */
[----:B------:R-:W-:Y:S02]  /*7240*/  LOP3.LUT R13, R13, R16, RZ, 0x3c, !PT ;  /* 0x000000100d0d7212 */ /* 0x000fe400078e3cff */
[----:B------:R-:W-:Y:S02]  /*7250*/  SHF.L.W.U32.HI R22, R14, 0x1, R14 ;  /* 0x000000010e167819 */ /* 0x000fe40000010e0e */
[----:B------:R-:W-:Y:S01]  /*7260*/  SHF.L.W.U32.HI R23, R2, 0x1, R2 ;  /* 0x0000000102177819 */ /* 0x000fe20000010e02 */
[----:B------:R-:W-:Y:S01]  /*7270*/  IMAD.U32 R2, RZ, RZ, UR4 ;  /* 0x00000004ff027e24 */ /* 0x000fe2000f8e00ff */
[----:B------:R-:W-:Y:S01]  /*7280*/  SHF.L.W.U32.HI R12, R13, 0x1, R13 ;  /* 0x000000010d0c7819 */ /* 0x000fe20000010e0d */
[----:B------:R-:W-:Y:S01]  /*7290*/  UMOV UR4, URZ ;  /* 0x000000ff00047c82 */ /* 0x000fe20008000000 */
[----:B------:R-:W-:Y:S01]  /*72a0*/  LOP3.LUT R14, R19, R9, R22, 0x96, !PT ;  /* 0x00000009130e7212 */ /* 0x000fe200078e9616 */
[----:B------:R-:W-:Y:S01]  /*72b0*/  STL.128 [R1+0x1a0], R20 ;  /* 0x0001a01401007387 */ /* 0x000fe20000100c00 */
[----:B------:R-:W-:-:S02]  /*72c0*/  LOP3.LUT R13, R4, R10, R23, 0x96, !PT ;  /* 0x0000000a040d7212 */ /* 0x000fc400078e9617 */
[----:B------:R-:W-:Y:S01]  /*72d0*/  LOP3.LUT R24, R5, R11, R12, 0x96, !PT ;  /* 0x0000000b05187212 */ /* 0x000fe200078e960c */
[----:B------:R0:W-:Y:S01]  /*72e0*/  STL.64 [R1+0x38], R2 ;  /* 0x0000380201007387 */ /* 0x0001e20000100a00 */
[----:B------:R-:W-:Y:S02]  /*72f0*/  LOP3.LUT R14, R14, R17, RZ, 0x3c, !PT ;  /* 0x000000110e0e7212 */ /* 0x000fe400078e3cff */
[----:B------:R-:W-:Y:S02]  /*7300*/  LOP3.LUT R15, R13, R18, RZ, 0x3c, !PT ;  /* 0x000000120d0f7212 */ /* 0x000fe400078e3cff */
[----:B------:R-:W-:Y:S02]  /*7310*/  LOP3.LUT R24, R24, R19, RZ, 0x3c, !PT ;  /* 0x0000001318187212 */ /* 0x000fe400078e3cff */
[----:B------:R-:W-:Y:S02]  /*7320*/  SHF.L.W.U32.HI R13, R14, 0x1, R14 ;  /* 0x000000010e0d7819 */ /* 0x000fe40000010e0e */
[----:B------:R-:W-:-:S02]  /*7330*/  SHF.L.W.U32.HI R14, R15, 0x1, R15 ;  /* 0x000000010f0e7819 */ /* 0x000fc40000010e0f */
[----:B------:R-:W-:Y:S01]  /*7340*/  SHF.L.W.U32.HI R15, R24, 0x1, R24 ;  /* 0x00000001180f7819 */ /* 0x000fe20000010e18 */
[----:B------:R-:W-:Y:S02]  /*7350*/  IMAD.MOV.U32 R24, RZ, RZ, -0x3c2d1e10 ;  /* 0xc3d2e1f0ff187424 */ /* 0x000fe400078e00ff */
[----:B0-----:R-:W-:Y:S02]  /*7360*/  IMAD.MOV.U32 R2, RZ, RZ, -0x67452302 ;  /* 0x98badcfeff027424 */ /* 0x001fe400078e00ff */
[----:B------:R0:W-:Y:S01]  /*7370*/  STL.128 [R1+0x1b0], R12 ;  /* 0x0001b00c01007387 */ /* 0x0001e20000100c00 */
[----:B------:R-:W-:-:S07]  /*7380*/  IMAD.MOV.U32 R3, RZ, RZ, -0x10325477 ;  /* 0xefcdab89ff037424 */ /* 0x000fce00078e00ff */
.L_x_101:
[----:B------:R-:W-:Y:S02]  /*7390*/  UISETP.GT.U32.AND UP1, UPT, UR4, 0x13, UPT ;  /* 0x000000130400788c */ /* 0x000fe4000bf24070 */
[----:B------:R-:W-:-:S04]  /*73a0*/  ULEA UR10, UR4, UR21, 0x2 ;  /* 0x00000015040a7291 */ /* 0x000fc8000f8e10ff */
[----:B------:R-:W-:Y:S02]  /*73b0*/  PLOP3.LUT P0, PT, PT, PT, UP1, 0x80, 0x8 ;  /* 0x000000000008781c */ /* 0x000fe40003f0f018 */
[----:B------:R-:W-:Y:S01]  /*73c0*/  LEA.HI R9, R27, R24, R27, 0x5 ;  /* 0x000000181b097211 */ /* 0x000fe200078f281b */
[----:B------:R-:W-:Y:S02]  /*73d0*/  UISETP.GE.U32.AND UP0, UPT, UR4, 0x13, UPT ;  /* 0x000000130400788c */ /* 0x000fe4000bf06070 */
[----:B------:R-:W5:Y:S01]  /*73e0*/  LDL.128 R4, [UR10] ;  /* 0x0000000aff047983 */ /* 0x000f620008100c00 */
[----:B------:R-:W-:-:S07]  /*73f0*/  @!UP1 UMOV UR10, 0x5a827999 ;  /* 0x5a827999000a9882 */ /* 0x000fce0000000000 */
[----:B------:R-:W-:Y:S01]  /*7400*/  @!P0 LOP3.LUT R8, R25, R3, R2, 0xb8, !PT ;  /* 0x0000000319088212 */ /* 0x000fe200078eb802 */
[----:B------:R-:W-:Y:S06]  /*7410*/  BRA.U !UP1, `(.L_x_91) ;  /* 0x00000001092c7547 */ /* 0x000fec000b800000 */
[----:B------:R-:W-:-:S06]  /*7420*/  UISETP.GT.U32.AND UP1, UPT, UR4, 0x27, UPT ;  /* 0x000000270400788c */ /* 0x000fcc000bf24070 */
[----:B------:R-:W-:-:S05]  /*7430*/  PLOP3.LUT P0, PT, PT, PT, UP1, 0x80, 0x8 ;  /* 0x000000000008781c */ /* 0x000fca0003f0f018 */
[----:B------:R-:W-:-:S08]  /*7440*/  @!UP1 UMOV UR10, 0x6ed9eba1 ;  /* 0x6ed9eba1000a9882 */ /* 0x000fd00000000000 */
[----:B------:R-:W-:Y:S01]  /*7450*/  @!P0 LOP3.LUT R8, R3, R2, R25, 0x96, !PT ;  /* 0x0000000203088212 */ /* 0x000fe200078e9619 */
[----:B------:R-:W-:Y:S06]  /*7460*/  BRA.U !UP1, `(.L_x_91) ;  /* 0x0000000109187547 */ /* 0x000fec000b800000 */
[----:B------:R-:W-:-:S06]  /*7470*/  UISETP.GT.U32.AND UP1, UPT, UR4, 0x3b, UPT ;  /* 0x0000003b0400788c */ /* 0x000fcc000bf24070 */
[----:B------:R-:W-:-:S05]  /*7480*/  PLOP3.LUT P0, PT, PT, PT, UP1, 0x80, 0x8 ;  /* 0x000000000008781c */ /* 0x000fca0003f0f018 */
[----:B------:R-:W-:Y:S01]  /*7490*/  @!UP1 UMOV UR10, 0x8f1bbcdc ;  /* 0x8f1bbcdc000a9882 */ /* 0x000fe20000000000 */
[----:B------:R-:W-:-:S07]  /*74a0*/  @UP1 UMOV UR10, 0xca62c1d6 ;  /* 0xca62c1d6000a1882 */ /* 0x000fce0000000000 */
[----:B------:R-:W-:Y:S02]  /*74b0*/  @!P0 LOP3.LUT R8, R2, R25, R3, 0xe8, !PT ;  /* 0x0000001902088212 */ /* 0x000fe400078ee803 */
[----:B------:R-:W-:-:S07]  /*74c0*/  @P0 LOP3.LUT R8, R3, R2, R25, 0x96, !PT ;  /* 0x0000000203080212 */ /* 0x000fce00078e9619 */
.L_x_91:
[----:B------:R-:W-:Y:S02]  /*74d0*/  IADD3 R9, PT, PT, R9, UR10, R8 ;  /* 0x0000000a09097c10 */ /* 0x000fe4000fffe008 */
[----:B------:R-:W-:-:S03]  /*74e0*/  SHF.L.W.U32.HI R8, R3, 0x1e, R3 ;  /* 0x0000001e03087819 */ /* 0x000fc60000010e03 */
[----:B-----5:R-:W-:Y:S01]  /*74f0*/  IMAD.IADD R9, R4, 0x1, R9 ;  /* 0x0000000104097824 */ /* 0x020fe200078e0209 */
[----:B------:R-:W-:Y:S06]  /*7500*/  BRA.U !UP0, `(.L_x_92) ;  /* 0x0000000108307547 */ /* 0x000fec000b800000 */
[----:B------:R-:W-:-:S09]  /*7510*/  UISETP.GE.U32.AND UP0, UPT, UR4, 0x27, UPT ;  /* 0x000000270400788c */ /* 0x000fd2000bf06070 */
[----:B------:R-:W-:Y:S05]  /*7520*/  BRA.U !UP0, `(.L_x_93) ;  /* 0x00000001081c7547 */ /* 0x000fea000b800000 */
[----:B------:R-:W-:-:S06]  /*7530*/  UISETP.GE.U32.AND UP0, UPT, UR4, 0x3b, UPT ;  /* 0x0000003b0400788c */ /* 0x000fcc000bf06070 */
[----:B------:R-:W-:-:S05]  /*7540*/  PLOP3.LUT P0, PT, PT, PT, UP0, 0x80, 0x8 ;  /* 0x000000000008781c */ /* 0x000fca0003f0f008 */
[----:B------:R-:W-:Y:S01]  /*7550*/  @UP0 UMOV UR10, 0xca62c1d6 ;  /* 0xca62c1d6000a0882 */ /* 0x000fe20000000000 */
[----:B------:R-:W-:-:S07]  /*7560*/  @!UP0 UMOV UR10, 0x8f1bbcdc ;  /* 0x8f1bbcdc000a8882 */ /* 0x000fce0000000000 */
[----:B------:R-:W-:Y:S02]  /*7570*/  @P0 LOP3.LUT R3, R27, R8, R2, 0x96, !PT ;  /* 0x000000081b030212 */ /* 0x000fe400078e9602 */
[----:B------:R-:W-:Y:S01]  /*7580*/  @!P0 LOP3.LUT R3, R8, R2, R27, 0xe8, !PT ;  /* 0x0000000208038212 */ /* 0x000fe200078ee81b */
[----:B------:R-:W-:Y:S06]  /*7590*/  BRA `(.L_x_94) ;  /* 0x0000000000147947 */ /* 0x000fec0003800000 */
.L_x_93:
[----:B------:R-:W-:Y:S01]  /*75a0*/  LOP3.LUT R3, R27, R8, R2, 0x96, !PT ;  /* 0x000000081b037212 */ /* 0x000fe200078e9602 */
[----:B------:R-:W-:Y:S01]  /*75b0*/  UMOV UR10, 0x6ed9eba1 ;  /* 0x6ed9eba1000a7882 */ /* 0x000fe20000000000 */
[----:B------:R-:W-:Y:S05]  /*75c0*/  BRA `(.L_x_94) ;  /* 0x0000000000087947 */ /* 0x000fea0003800000 */
.L_x_92:
[----:B------:R-:W-:Y:S01]  /*75d0*/  LOP3.LUT R3, R2, R27, R8, 0xb8, !PT ;  /* 0x0000001b02037212 */ /* 0x000fe200078eb808 */
[----:B------:R-:W-:-:S06]  /*75e0*/  UMOV UR10, 0x5a827999 ;  /* 0x5a827999000a7882 */ /* 0x000fcc0000000000 */
.L_x_94:
[----:B------:R-:W-:Y:S01]  /*75f0*/  UISETP.GE.U32.AND UP0, UPT, UR4, 0x12, UPT ;  /* 0x000000120400788c */ /* 0x000fe2000bf06070 */
[----:B------:R-:W-:Y:S02]  /*7600*/  LEA.HI R4, R9, R25, R9, 0x5 ;  /* 0x0000001909047211 */ /* 0x000fe400078f2809 */
[----:B------:R-:W-:Y:S02]  /*7610*/  SHF.L.W.U32.HI R24, R27, 0x1e, R27 ;  /* 0x0000001e1b187819 */ /* 0x000fe40000010e1b */
[----:B------:R-:W-:-:S05]  /*7620*/  IADD3 R4, PT, PT, R4, UR10, R3 ;  /* 0x0000000a04047c10 */ /* 0x000fca000fffe003 */
[----:B------:R-:W-:Y:S01]  /*7630*/  IMAD.IADD R11, R4, 0x1, R5 ;  /* 0x00000001040b7824 */ /* 0x000fe200078e0205 */
        /* <DEDUP_REMOVED lines=10> */
.L_x_96:
[----:B------:R-:W-:Y:S01]  /*76e0*/  LOP3.LUT R3, R9, R24, R8, 0x96, !PT ;  /* 0x0000001809037212 */ /* 0x000fe200078e9608 */
[----:B------:R-:W-:Y:S01]  /*76f0*/  UMOV UR10, 0x6ed9eba1 ;  /* 0x6ed9eba1000a7882 */ /* 0x000fe20000000000 */
[----:B------:R-:W-:Y:S05]  /*7700*/  BRA `(.L_x_97) ;  /* 0x0000000000087947 */ /* 0x000fea0003800000 */
.L_x_95:
[----:B------:R-:W-:Y:S01]  /*7710*/  LOP3.LUT R3, R8, R9, R24, 0xb8, !PT ;  /* 0x0000000908037212 */ /* 0x000fe200078eb818 */
[----:B------:R-:W-:-:S06]  /*7720*/  UMOV UR10, 0x5a827999 ;  /* 0x5a827999000a7882 */ /* 0x000fcc0000000000 */
.L_x_97:
[----:B------:R-:W-:Y:S01]  /*7730*/  LEA.HI R2, R11, R2, R11, 0x5 ;  /* 0x000000020b027211 */ /* 0x000fe200078f280b */
[----:B------:R-:W-:Y:S01]  /*7740*/  UISETP.GE.U32.AND UP0, UPT, UR4, 0x11, UPT ;  /* 0x000000110400788c */ /* 0x000fe2000bf06070 */
[----:B------:R-:W-:Y:S02]  /*7750*/  SHF.L.W.U32.HI R25, R9, 0x1e, R9 ;  /* 0x0000001e09197819 */ /* 0x000fe40000010e09 */
[----:B------:R-:W-:-:S05]  /*7760*/  IADD3 R3, PT, PT, R2, UR10, R3 ;  /* 0x0000000a02037c10 */ /* 0x000fca000fffe003 */
[----:B------:R-:W-:-:S04]  /*7770*/  IMAD.IADD R9, R3, 0x1, R6 ;  /* 0x0000000103097824 */ /* 0x000fc800078e0206 */
[----:B------:R-:W-:Y:S01]  /*7780*/  IMAD.MOV.U32 R3, RZ, RZ, R9 ;  /* 0x000000ffff037224 */ /* 0x000fe200078e0009 */
        /* <DEDUP_REMOVED lines=10> */
.L_x_99:
[----:B------:R-:W-:Y:S01]  /*7830*/  LOP3.LUT R2, R11, R25, R24, 0x96, !PT ;  /* 0x000000190b027212 */ /* 0x000fe200078e9618 */
[----:B------:R-:W-:Y:S01]  /*7840*/  UMOV UR10, 0x6ed9eba1 ;  /* 0x6ed9eba1000a7882 */ /* 0x000fe20000000000 */
[----:B------:R-:W-:Y:S05]  /*7850*/  BRA `(.L_x_100) ;  /* 0x0000000000087947 */ /* 0x000fea0003800000 */
.L_x_98:
[----:B------:R-:W-:Y:S01]  /*7860*/  LOP3.LUT R2, R24, R11, R25, 0xb8, !PT ;  /* 0x0000000b18027212 */ /* 0x000fe200078eb819 */
[----:B------:R-:W-:-:S06]  /*7870*/  UMOV UR10, 0x5a827999 ;  /* 0x5a827999000a7882 */ /* 0x000fcc0000000000 */
.L_x_100:
[----:B------:R-:W-:Y:S01]  /*7880*/  UIADD3 UR4, UPT, UPT, UR4, 0x4, URZ ;  /* 0x0000000404047890 */ /* 0x000fe2000fffe0ff */
[----:B------:R-:W-:Y:S02]  /*7890*/  LEA.HI R5, R9, R8, R9, 0x5 ;  /* 0x0000000809057211 */ /* 0x000fe400078f2809 */
[----:B------:R-:W-:Y:S01]  /*78a0*/  SHF.L.W.U32.HI R11, R11, 0x1e, R11 ;  /* 0x0000001e0b0b7819 */ /* 0x000fe20000010e0b */
[----:B------:R-:W-:Y:S01]  /*78b0*/  UISETP.NE.AND UP0, UPT, UR4, 0x50, UPT ;  /* 0x000000500400788c */ /* 0x000fe2000bf05270 */
[----:B------:R-:W-:-:S05]  /*78c0*/  IADD3 R2, PT, PT, R5, UR10, R2 ;  /* 0x0000000a05027c10 */ /* 0x000fca000fffe002 */
[----:B------:R-:W-:Y:S02]  /*78d0*/  IMAD.IADD R27, R2, 0x1, R7 ;  /* 0x00000001021b7824 */ /* 0x000fe400078e0207 */
[----:B------:R-:W-:Y:S01]  /*78e0*/  IMAD.MOV.U32 R2, RZ, RZ, R11 ;  /* 0x000000ffff027224 */ /* 0x000fe200078e000b */
[----:B------:R-:W-:Y:S06]  /*78f0*/  BRA.U UP0, `(.L_x_101) ;  /* 0xfffffff900a47547 */ /* 0x000fec000b83ffff */
[----:B------:R-:W-:Y:S01]  /*7900*/  VIADD R3, R27, 0x67452301 ;  /* 0x674523011b037836 */ /* 0x000fe20000000000 */
[----:B------:R-:W1:Y:S01]  /*7910*/  LDCU UR4, c[0x3][0x6080] ;  /* 0x00cc1000ff0477ac */ /* 0x000e620008000800 */
[----:B------:R-:W-:Y:S02]  /*7920*/  VIADD R2, R9, 0xefcdab89 ;  /* 0xefcdab8909027836 */ /* 0x000fe40000000000 */
[----:B------:R-:W-:Y:S01]  /*7930*/  VIADD R24, R24, 0xc3d2e1f0 ;  /* 0xc3d2e1f018187836 */ /* 0x000fe20000000000 */
[--C-:B------:R-:W-:Y:S01]  /*7940*/  SHF.R.U32.HI R6, RZ, 0x8, R3.reuse ;  /* 0x00000008ff067819 */ /* 0x100fe20000011603 */
[----:B------:R-:W-:Y:S01]  /*7950*/  VIADD R25, R25, 0x10325476 ;  /* 0x1032547619197836 */ /* 0x000fe20000000000 */
[--C-:B------:R-:W-:Y:S02]  /*7960*/  SHF.R.U32.HI R4, RZ, 0x18, R3.reuse ;  /* 0x00000018ff047819 */ /* 0x100fe40000011603 */
[----:B------:R-:W-:Y:S02]  /*7970*/  SHF.R.U32.HI R5, RZ, 0x10, R3 ;  /* 0x00000010ff057819 */ /* 0x000fe40000011603 */
[----:B------:R-:W-:-:S02]  /*7980*/  SHF.R.U32.HI R7, RZ, 0x18, R2 ;  /* 0x00000018ff077819 */ /* 0x000fc40000011602 */
[----:B------:R-:W-:Y:S02]  /*7990*/  SHF.R.U32.HI R8, RZ, 0x10, R2 ;  /* 0x00000010ff087819 */ /* 0x000fe40000011602 */
[----:B------:R-:W-:Y:S01]  /*79a0*/  PRMT R3, R6, 0x3340, R3 ;  /* 0x0000334006037816 */ /* 0x000fe20000000003 */
[----:B------:R-:W-:Y:S01]  /*79b0*/  VIADD R6, R11, 0x98badcfe ;  /* 0x98badcfe0b067836 */ /* 0x000fe20000000000 */
[----:B------:R-:W-:Y:S02]  /*79c0*/  PRMT R4, R4, 0x3340, R5 ;  /* 0x0000334004047816 */ /* 0x000fe40000000005 */
[----:B------:R-:W-:Y:S01]  /*79d0*/  PRMT R5, R7, 0x3340, R8 ;  /* 0x0000334007057816 */ /* 0x000fe20000000008 */
[----:B-1----:R-:W-:Y:S01]  /*79e0*/  UISETP.GE.AND UP0, UPT, UR4, 0x1, UPT ;  /* 0x000000010400788c */ /* 0x002fe2000bf06270 */
[----:B------:R-:W-:Y:S02]  /*79f0*/  SHF.R.U32.HI R7, RZ, 0x8, R2 ;  /* 0x00000008ff077819 */ /* 0x000fe40000011602 */
[----:B------:R-:W-:-:S02]  /*7a00*/  SHF.R.U32.HI R9, RZ, 0x18, R6 ;  /* 0x00000018ff097819 */ /* 0x000fc40000011606 */
[----:B------:R-:W-:Y:S02]  /*7a10*/  SHF.R.U32.HI R10, RZ, 0x10, R6 ;  /* 0x00000010ff0a7819 */ /* 0x000fe40000011606 */
[--C-:B------:R-:W-:Y:S02]  /*7a20*/  SHF.R.U32.HI R11, RZ, 0x18, R24.reuse ;  /* 0x00000018ff0b7819 */ /* 0x100fe40000011618 */
[----:B0-----:R-:W-:Y:S02]  /*7a30*/  SHF.R.U32.HI R12, RZ, 0x10, R24 ;  /* 0x00000010ff0c7819 */ /* 0x001fe40000011618 */
[----:B------:R-:W-:Y:S02]  /*7a40*/  PRMT R8, R7, 0x3340, R2 ;  /* 0x0000334007087816 */ /* 0x000fe40000000002 */
[----:B------:R-:W-:Y:S02]  /*7a50*/  PRMT R9, R9, 0x3340, R10 ;  /* 0x0000334009097816 */ /* 0x000fe4000000000a */
[----:B------:R-:W-:-:S02]  /*7a60*/  PRMT R14, R11, 0x3340, R12 ;  /* 0x000033400b0e7816 */ /* 0x000fc4000000000c */
[----:B------:R-:W-:Y:S02]  /*7a70*/  SHF.R.U32.HI R7, RZ, 0x8, R6 ;  /* 0x00000008ff077819 */ /* 0x000fe40000011606 */
[----:B------:R-:W-:Y:S02]  /*7a80*/  SHF.R.U32.HI R13, RZ, 0x8, R24 ;  /* 0x00000008ff0d7819 */ /* 0x000fe40000011618 */
[--C-:B------:R-:W-:Y:S02]  /*7a90*/  SHF.R.U32.HI R2, RZ, 0x18, R25.reuse ;  /* 0x00000018ff027819 */ /* 0x100fe40000011619 */
[--C-:B------:R-:W-:Y:S02]  /*7aa0*/  SHF.R.U32.HI R11, RZ, 0x10, R25.reuse ;  /* 0x00000010ff0b7819 */ /* 0x100fe40000011619 */
[----:B------:R-:W-:Y:S02]  /*7ab0*/  SHF.R.U32.HI R10, RZ, 0x8, R25 ;  /* 0x00000008ff0a7819 */ /* 0x000fe40000011619 */
[----:B------:R-:W-:-:S02]  /*7ac0*/  PRMT R6, R7, 0x3340, R6 ;  /* 0x0000334007067816 */ /* 0x000fc40000000006 */
[----:B------:R-:W-:Y:S02]  /*7ad0*/  PRMT R13, R13, 0x3340, R24 ;  /* 0x000033400d0d7816 */ /* 0x000fe40000000018 */
[----:B------:R-:W-:Y:S02]  /*7ae0*/  PRMT R12, R2, 0x3340, R11 ;  /* 0x00003340020c7816 */ /* 0x000fe4000000000b */
[----:B------:R-:W-:Y:S02]  /*7af0*/  PRMT R7, R10, 0x3340, R25 ;  /* 0x000033400a077816 */ /* 0x000fe40000000019 */
[----:B------:R-:W-:Y:S02]  /*7b00*/  PRMT R2, R14, 0x5410, R13 ;  /* 0x000054100e027816 */ /* 0x000fe4000000000d */
[----:B------:R-:W-:Y:S02]  /*7b10*/  PRMT R4, R4, 0x5410, R3 ;  /* 0x0000541004047816 */ /* 0x000fe40000000003 */
[----:B------:R-:W-:Y:S01]  /*7b20*/  PRMT R5, R5, 0x5410, R8 ;  /* 0x0000541005057816 */ /* 0x000fe20000000008 */
[----:B------:R0:W-:Y:S01]  /*7b30*/  STL [R1+0x70], R2 ;  /* 0x0000700201007387 */ /* 0x0001e20000100800 */
[----:B------:R-:W-:-:S02]  /*7b40*/  PRMT R6, R9, 0x5410, R6 ;  /* 0x0000541009067816 */ /* 0x000fc40000000006 */
[----:B------:R-:W-:-:S05]  /*7b50*/  PRMT R7, R12, 0x5410, R7 ;  /* 0x000054100c077816 */ /* 0x000fca0000000007 */
[----:B------:R0:W-:Y:S01]  /*7b60*/  STL.128 [R1+0x60], R4 ;  /* 0x0000600401007387 */ /* 0x0001e20000100c00 */
[----:B------:R-:W-:Y:S05]  /*7b70*/  BRA.U !UP0, `(.L_x_102) ;  /* 0x00000009087c7547 */ /* 0x000fea000b800000 */
[----:B------:R-:W1:Y:S01]  /*7b80*/  LDCU UR4, c[0x3][0x6084] ;  /* 0x00cc1080ff0477ac */ /* 0x000e620008000800 */
[----:B------:R-:W-:Y:S01]  /*7b90*/  BSSY.RECONVERGENT B1, `(.L_x_102) ;  /* 0x000009d000017945 */ /* 0x000fe20003800200 */
[----:B-1----:R-:W-:-:S09]  /*7ba0*/  UISETP.GE.AND UP0, UPT, UR4, 0x1, UPT ;  /* 0x000000010400788c */ /* 0x002fd2000bf06270 */
[----:B------:R-:W-:Y:S05]  /*7bb0*/  BRA.U !UP0, `(.L_x_103) ;  /* 0x0000000108407547 */ /* 0x000fea000b800000 */
[----:B------:R-:W-:-:S07]  /*7bc0*/  IMAD.MOV.U32 R3, RZ, RZ, RZ ;  /* 0x000000ffff037224 */ /* 0x000fce00078e00ff */
.L_x_114:
[----:B0-----:R-:W-:Y:S01]  /*7bd0*/  IMAD.MOV.U32 R4, RZ, RZ, 0x1080 ;  /* 0x00001080ff047424 */ /* 0x001fe200078e00ff */
[----:B------:R-:W-:Y:S01]  /*7be0*/  BSSY.RELIABLE B2, `(.L_x_104) ;  /* 0x0000093000027945 */ /* 0x000fe20003800100 */
[----:B------:R-:W-:Y:S02]  /*7bf0*/  IMAD.MOV.U32 R2, RZ, RZ, RZ ;  /* 0x000000ffff027224 */ /* 0x000fe400078e00ff */
[----:B------:R-:W-:-:S07]  /*7c00*/  IMAD R7, R3, 0x14, R4 ;  /* 0x0000001403077824 */ /* 0x000fce00078e0204 */
.L_x_106:
[----:B------:R-:W-:-:S06]  /*7c10*/  IMAD.IADD R4, R1, 0x1, R2 ;  /* 0x0000000101047824 */ /* 0x000fcc00078e0202 */
[----:B------:R-:W2:Y:S01]  /*7c20*/  LDL.U8 R4, [R4+0x60] ;  /* 0x0000600004047983 */ /* 0x000ea20000100000 */
[----:B------:R-:W-:-:S06]  /*7c30*/  IMAD.IADD R5, R7, 0x1, R2 ;  /* 0x0000000107057824 */ /* 0x000fcc00078e0202 */
[----:B------:R-:W2:Y:S02]  /*7c40*/  LDC.U8 R5, c[0x3][R5] ;  /* 0x00c0000005057b82 */ /* 0x000ea40000000000 */
[----:B--2---:R-:W-:-:S13]  /*7c50*/  ISETP.NE.AND P0, PT, R4, R5, PT ;  /* 0x000000050400720c */ /* 0x004fda0003f05270 */
[----:B------:R-:W-:Y:S05]  /*7c60*/  @P0 BRA `(.L_x_105) ;  /* 0x0000000800280947 */ /* 0x000fea0003800000 */
[----:B------:R-:W0:Y:S01]  /*7c70*/  LDCU UR4, c[0x3][0x6084] ;  /* 0x00cc1080ff0477ac */ /* 0x000e220008000800 */
[----:B------:R-:W-:-:S05]  /*7c80*/  VIADD R2, R2, 0x1 ;  /* 0x0000000102027836 */ /* 0x000fca0000000000 */
[----:B0-----:R-:W-:-:S13]  /*7c90*/  ISETP.NE.AND P0, PT, R2, UR4, PT ;  /* 0x0000000402007c0c */ /* 0x001fda000bf05270 */
[----:B------:R-:W-:Y:S05]  /*7ca0*/  @!P0 BREAK.RELIABLE B2 ;  /* 0x0000000000028942 */ /* 0x000fea0003800100 */
[----:B------:R-:W-:Y:S05]  /*7cb0*/  @P0 BRA `(.L_x_106) ;  /* 0xfffffffc00d40947 */ /* 0x000fea000383ffff */
.L_x_103:
[----:B------:R-:W1:Y:S01]  /*7cc0*/  S2R R3, SR_LANEID ;  /* 0x0000000000037919 */ /* 0x000e620000000000 */
[----:B------:R-:W-:Y:S01]  /*7cd0*/  VOTEU.ANY UR4, UPT, PT ;  /* 0x0000000000047886 */ /* 0x000fe200038e0100 */
[----:B0-----:R-:W0:Y:S01]  /*7ce0*/  LDC.64 R4, c[0x0][0x398] ;  /* 0x0000e600ff047b82 */ /* 0x001e220000000a00 */
[----:B------:R-:W1:Y:S08]  /*7cf0*/  FLO.U32 R2, UR4 ;  /* 0x0000000400027d00 */ /* 0x000e7000080e0000 */
[----:B------:R-:W0:Y:S01]  /*7d00*/  POPC R7, UR4 ;  /* 0x0000000400077d09 */ /* 0x000e220008000000 */
[----:B-1----:R-:W-:-:S13]  /*7d10*/  ISETP.EQ.U32.AND P0, PT, R2, R3, PT ;  /* 0x000000030200720c */ /* 0x002fda0003f02070 */
[----:B0-----:R-:W2:Y:S01]  /*7d20*/  @P0 ATOMG.E.ADD.STRONG.GPU PT, R5, desc[UR18][R4.64], R7 ;  /* 0x80000007040509a8 */ /* 0x001ea200081ef112 */
        /* <DEDUP_REMOVED lines=15> */
.L_x_111:
        /* <DEDUP_REMOVED lines=42> */
.L_x_110:
[----:B------:R-:W-:-:S07]  /*80c0*/  IMAD.U32 R2, RZ, RZ, UR5 ;  /* 0x00000005ff027e24 */ /* 0x000fce000f8e00ff */
.L_x_109:
[----:B------:R-:W-:-:S09]  /*80d0*/  UISETP.NE.AND UP0, UPT, UR23, URZ, UPT ;  /* 0x000000ff1700728c */ /* 0x000fd2000bf05270 */
[----:B------:R-:W-:Y:S05]  /*80e0*/  BRA.U !UP0, `(.L_x_108) ;  /* 0x0000000108ec7547 */ /* 0x000fea000b800000 */
[----:B------:R-:W-:Y:S02]  /*80f0*/  UISETP.GE.U32.AND UP0, UPT, UR31, 0x7, UPT ;  /* 0x000000071f00788c */ /* 0x000fe4000bf06070 */
[----:B------:R-:W-:-:S07]  /*8100*/  UISETP.NE.AND UP1, UPT, UR24, URZ, UPT ;  /* 0x000000ff1800728c */ /* 0x000fce000bf25270 */
        /* <DEDUP_REMOVED lines=23> */
.L_x_112:
[----:B------:R-:W-:Y:S05]  /*8280*/  BRA.U !UP1, `(.L_x_108) ;  /* 0x0000000109847547 */ /* 0x000fea000b800000 */
[----:B------:R-:W-:Y:S02]  /*8290*/  UISETP.GE.U32.AND UP0, UPT, UR32, 0x3, UPT ;  /* 0x000000032000788c */ /* 0x000fe4000bf06070 */
[----:B------:R-:W-:-:S07]  /*82a0*/  UISETP.NE.AND UP1, UPT, UR22, URZ, UPT ;  /* 0x000000ff1600728c */ /* 0x000fce000bf25270 */
        /* <DEDUP_REMOVED lines=15> */
.L_x_113:
        /* <DEDUP_REMOVED lines=16> */
.L_x_108:
[----:B------:R-:W5:Y:S01]  /*84a0*/  LDCU UR4, c[0x3][0x6088] ;  /* 0x00cc1100ff0477ac */ /* 0x000f620008000800 */
[----:B------:R-:W0:Y:S01]  /*84b0*/  LDCU.64 UR10, c[0x0][0x388] ;  /* 0x00007100ff0a77ac */ /* 0x000e220008000a00 */
[----:B-----5:R-:W-:-:S04]  /*84c0*/  LEA R3, R3, UR4, 0x5 ;  /* 0x0000000403037c11 */ /* 0x020fc8000f8e28ff */
[----:B0-----:R-:W-:-:S04]  /*84d0*/  IADD3 R2, P0, PT, R3, UR10, RZ ;  /* 0x0000000a03027c10 */ /* 0x001fc8000ff1e0ff */
[----:B------:R-:W-:-:S05]  /*84e0*/  LEA.HI.X.SX32 R3, R3, UR11, 0x1, P0 ;  /* 0x0000000b03037c11 */ /* 0x000fca00080f0eff */
[----:B------:R0:W-:Y:S01]  /*84f0*/  STG.E.U8 desc[UR18][R2.64], RZ ;  /* 0x000000ff02007986 */ /* 0x0001e2000c101112 */
[----:B------:R-:W-:Y:S05]  /*8500*/  BRA `(.L_x_107) ;  /* 0x0000000000147947 */ /* 0x000fea0003800000 */
.L_x_105:
[----:B------:R-:W-:Y:S05]  /*8510*/  BSYNC.RELIABLE B2 ;  /* 0x0000000000027941 */ /* 0x000fea0003800100 */
.L_x_104:
[----:B------:R-:W0:Y:S01]  /*8520*/  LDCU UR4, c[0x3][0x6080] ;  /* 0x00cc1000ff0477ac */ /* 0x000e220008000800 */
[----:B------:R-:W-:-:S05]  /*8530*/  VIADD R3, R3, 0x1 ;  /* 0x0000000103037836 */ /* 0x000fca0000000000 */
[----:B0-----:R-:W-:-:S13]  /*8540*/  ISETP.NE.AND P0, PT, R3, UR4, PT ;  /* 0x0000000403007c0c */ /* 0x001fda000bf05270 */
[----:B------:R-:W-:Y:S05]  /*8550*/  @P0 BRA `(.L_x_114) ;  /* 0xfffffff4009c0947 */ /* 0x000fea000383ffff */
.L_x_107:
[----:B------:R-:W-:Y:S05]  /*8560*/  BSYNC.RECONVERGENT B1 ;  /* 0x0000000000017941 */ /* 0x000fea0003800200 */
.L_x_102:
[----:B------:R-:W5:Y:S01]  /*8570*/  LDCU.64 UR10, c[0x0][0x380] ;  /* 0x00007000ff0a77ac */ /* 0x000f620008000a00 */
[----:B------:R-:W-:-:S04]  /*8580*/  IADD3 R0, P0, PT, R0, UR6, RZ ;  /* 0x0000000600007c10 */ /* 0x000fc8000ff1e0ff */
[----:B------:R-:W-:Y:S02]  /*8590*/  IADD3.X R33, PT, PT, R33, UR7, RZ, P0, !PT ;  /* 0x0000000721217c10 */ /* 0x000fe400087fe4ff */
[----:B-----5:R-:W-:-:S04]  /*85a0*/  ISETP.GE.U32.AND P0, PT, R0, UR10, PT ;  /* 0x0000000a00007c0c */ /* 0x020fc8000bf06070 */
[----:B------:R-:W-:-:S13]  /*85b0*/  ISETP.GE.U32.AND.EX P0, PT, R33, UR11, PT, P0 ;  /* 0x0000000b21007c0c */ /* 0x000fda000bf06100 */
[----:B------:R-:W-:Y:S05]  /*85c0*/  @!P0 BRA `(.L_x_115) ;  /* 0xffffffbc00788947 */ /* 0x000fea000383ffff */
[----:B------:R-:W-:Y:S05]  /*85d0*/  BSYNC B0 ;  /* 0x0000000000007941 */ /* 0x000fea0003800000 */
.L_x_59:
[----:B------:R-:W-:Y:S05]  /*85e0*/  EXIT ;  /* 0x000000000000794d */ /* 0x000fea0003800000 */
        .weak           $__internal_0_$__cuda_sm20_div_u64
        .type           $__internal_0_$__cuda_sm20_div_u64,@function
        .size           $__internal_0_$__cuda_sm20_div_u64,($__internal_1_$__cuda_sm20_rem_u64 - $__internal_0_$__cuda_sm20_div_u64)
$__internal_0_$__cuda_sm20_div_u64:
[----:B------:R-:W-:Y:S02]  /*85f0*/  IMAD.MOV.U32 R30, RZ, RZ, R18 ;  /* 0x000000ffff1e7224 */ /* 0x000fe400078e0012 */
[----:B------:R-:W-:-:S04]  /*8600*/  IMAD.MOV.U32 R31, RZ, RZ, R3 ;  /* 0x000000ffff1f7224 */ /* 0x000fc800078e0003 */
[----:B------:R-:W0:Y:S08]  /*8610*/  I2F.U64.RP R5, R30 ;  /* 0x0000001e00057312 */ /* 0x000e300000309000 */
[----:B0-----:R-:W0:Y:S02]  /*8620*/  MUFU.RCP R20, R5 ;  /* 0x0000000500147308 */ /* 0x001e240000001000 */
[----:B0-----:R-:W-:-:S06]  /*8630*/  VIADD R20, R20, 0x1ffffffe ;  /* 0x1ffffffe14147836 */ /* 0x001fcc0000000000 */
[----:B------:R-:W0:Y:S02]  /*8640*/  F2I.U64.TRUNC R20, R20 ;  /* 0x0000001400147311 */ /* 0x000e24000020d800 */
[----:B0-----:R-:W-:-:S04]  /*8650*/  IMAD.WIDE.U32 R10, R20, R18, RZ ;  /* 0x00000012140a7225 */ /* 0x001fc800078e00ff */
[C---:B------:R-:W-:Y:S01]  /*8660*/  IMAD R7, R20.reuse, R3, R11 ;  /* 0x0000000314077224 */ /* 0x040fe200078e020b */
[----:B------:R-:W-:Y:S01]  /*8670*/  IADD3 R10, P0, PT, RZ, -R10, RZ ;  /* 0x8000000aff0a7210 */ /* 0x000fe20007f1e0ff */
[----:B------:R-:W-:Y:S02]  /*8680*/  IMAD.MOV.U32 R25, RZ, RZ, R20 ;  /* 0x000000ffff197224 */ /* 0x000fe400078e0014 */
[----:B------:R-:W-:Y:S02]  /*8690*/  IMAD R7, R21, R18, R7 ;  /* 0x0000001215077224 */ /* 0x000fe400078e0207 */
[----:B------:R-:W-:-:S04]  /*86a0*/  IMAD.HI.U32 R24, R20, R10, RZ ;  /* 0x0000000a14187227 */ /* 0x000fc800078e00ff */
[----:B------:R-:W-:-:S04]  /*86b0*/  IMAD.X R7, RZ, RZ, ~R7, P0 ;  /* 0x000000ffff077224 */ /* 0x000fc800000e0e07 */
[----:B------:R-:W-:-:S04]  /*86c0*/  IMAD.WIDE.U32 R24, P0, R20, R7, R24 ;  /* 0x0000000714187225 */ /* 0x000fc80007800018 */
[C---:B------:R-:W-:Y:S02]  /*86d0*/  IMAD R5, R21.reuse, R7, RZ ;  /* 0x0000000715057224 */ /* 0x040fe400078e02ff */
[----:B------:R-:W-:-:S04]  /*86e0*/  IMAD.HI.U32 R10, P1, R21, R10, R24 ;  /* 0x0000000a150a7227 */ /* 0x000fc80007820018 */
[----:B------:R-:W-:Y:S01]  /*86f0*/  IMAD.HI.U32 R7, R21, R7, RZ ;  /* 0x0000000715077227 */ /* 0x000fe200078e00ff */
[----:B------:R-:W-:-:S03]  /*8700*/  IADD3 R25, P4, PT, R5, R10, RZ ;  /* 0x0000000a05197210 */ /* 0x000fc60007f9e0ff */
[----:B------:R-:W-:Y:S02]  /*8710*/  IMAD.X R5, R7, 0x1, R21, P0 ;  /* 0x0000000107057824 */ /* 0x000fe400000e0615 */
[----:B------:R-:W-:-:S03]  /*8720*/  IMAD.WIDE.U32 R20, R25, R18, RZ ;  /* 0x0000001219147225 */ /* 0x000fc600078e00ff */
[----:B------:R-:W-:Y:S01]  /*8730*/  IADD3.X R5, PT, PT, RZ, RZ, R5, P4, P1 ;  /* 0x000000ffff057210 */ /* 0x000fe200027e2405 */
[----:B------:R-:W-:Y:S01]  /*8740*/  IMAD R10, R25, R3, R21 ;  /* 0x00000003190a7224 */ /* 0x000fe200078e0215 */
[----:B------:R-:W-:Y:S01]  /*8750*/  IADD3 R16, P0, PT, RZ, -R20, RZ ;  /* 0x80000014ff107210 */ /* 0x000fe20007f1e0ff */
[----:B------:R-:W-:Y:S02]  /*8760*/  IMAD.MOV.U32 R21, RZ, RZ, RZ ;  /* 0x000000ffff157224 */ /* 0x000fe400078e00ff */
        /* <DEDUP_REMOVED lines=9> */
[----:B------:R-:W-:-:S03]  /*8800*/  IMAD.HI.U32 R20, R7, R12, RZ ;  /* 0x0000000c07147227 */ /* 0x000fc600078e00ff */
[----:B------:R-:W-:Y:S01]  /*8810*/  IADD3.X R16, PT, PT, RZ, RZ, R10, P4, P1 ;  /* 0x000000ffff107210 */ /* 0x000fe200027e240a */
[----:B------:R-:W-:-:S04]  /*8820*/  IMAD.WIDE.U32 R20, R7, R9, R20 ;  /* 0x0000000907147225 */ /* 0x000fc800078e0014 */
[C---:B------:R-:W-:Y:S02]  /*8830*/  IMAD R10, R16.reuse, R9, RZ ;  /* 0x00000009100a7224 */ /* 0x040fe400078e02ff */
[----:B------:R-:W-:-:S04]  /*8840*/  IMAD.HI.U32 R7, P0, R16, R12, R20 ;  /* 0x0000000c10077227 */ /* 0x000fc80007800014 */
[----:B------:R-:W-:Y:S01]  /*8850*/  IMAD.HI.U32 R5, R16, R9, RZ ;  /* 0x0000000910057227 */ /* 0x000fe200078e00ff */
[----:B------:R-:W-:-:S03]  /*8860*/  IADD3 R10, P1, PT, R10, R7, RZ ;  /* 0x000000070a0a7210 */ /* 0x000fc60007f3e0ff */
[----:B------:R-:W-:Y:S02]  /*8870*/  IMAD.X R5, RZ, RZ, R5, P0 ;  /* 0x000000ffff057224 */ /* 0x000fe400000e0605 */
[----:B------:R-:W-:-:S04]  /*8880*/  IMAD.WIDE.U32 R20, R10, R18, RZ ;  /* 0x000000120a147225 */ /* 0x000fc800078e00ff */
[----:B------:R-:W-:Y:S01]  /*8890*/  IMAD.X R5, RZ, RZ, R5, P1 ;  /* 0x000000ffff057224 */ /* 0x000fe200008e0605 */
[----:B------:R-:W-:Y:S01]  /*88a0*/  IADD3 R7, P1, PT, -R20, R12, RZ ;  /* 0x0000000c14077210 */ /* 0x000fe20007f3e1ff */
[----:B------:R-:W-:-:S03]  /*88b0*/  IMAD R11, R10, R3, R21 ;  /* 0x000000030a0b7224 */ /* 0x000fc600078e0215 */
[-C--:B------:R-:W-:Y:S01]  /*88c0*/  ISETP.GE.U32.AND P0, PT, R7, R18.reuse, PT ;  /* 0x000000120700720c */ /* 0x080fe20003f06070 */
[----:B------:R-:W-:Y:S01]  /*88d0*/  IMAD R12, R5, R18, R11 ;  /* 0x00000012050c7224 */ /* 0x000fe200078e020b */
[----:B------:R-:W-:-:S03]  /*88e0*/  IADD3 R20, P4, PT, -R18, R7, RZ ;  /* 0x0000000712147210 */ /* 0x000fc60007f9e1ff */
[----:B------:R-:W-:Y:S01]  /*88f0*/  IMAD.X R12, R9, 0x1, ~R12, P1 ;  /* 0x00000001090c7824 */ /* 0x000fe200008e0e0c */
[----:B------:R-:W-:-:S03]  /*8900*/  IADD3 R9, P1, PT, R10, 0x1, RZ ;  /* 0x000000010a097810 */ /* 0x000fc60007f3e0ff */
[C---:B------:R-:W-:Y:S01]  /*8910*/  IMAD.X R11, R12.reuse, 0x1, ~R3, P4 ;  /* 0x000000010c0b7824 */ /* 0x040fe200020e0e03 */
[----:B------:R-:W-:Y:S01]  /*8920*/  ISETP.GE.U32.AND.EX P0, PT, R12, R3, PT, P0 ;  /* 0x000000030c00720c */ /* 0x000fe20003f06100 */
[----:B------:R-:W-:Y:S01]  /*8930*/  IMAD.X R16, RZ, RZ, R5, P1 ;  /* 0x000000ffff107224 */ /* 0x000fe200008e0605 */
[----:B------:R-:W-:Y:S02]  /*8940*/  ISETP.NE.U32.AND P1, PT, R18, RZ, PT ;  /* 0x000000ff1200720c */ /* 0x000fe40003f25070 */
[----:B------:R-:W-:Y:S02]  /*8950*/  SEL R7, R20, R7, P0 ;  /* 0x0000000714077207 */ /* 0x000fe40000000000 */
[----:B------:R-:W-:Y:S02]  /*8960*/  SEL R9, R9, R10, P0 ;  /* 0x0000000a09097207 */ /* 0x000fe40000000000 */
[----:B------:R-:W-:Y:S02]  /*8970*/  SEL R12, R11, R12, P0 ;  /* 0x0000000c0b0c7207 */ /* 0x000fe40000000000 */
[----:B------:R-:W-:-:S02]  /*8980*/  SEL R16, R16, R5, P0 ;  /* 0x0000000510107207 */ /* 0x000fc40000000000 */
[----:B------:R-:W-:Y:S02]  /*8990*/  ISETP.GE.U32.AND P0, PT, R7, R18, PT ;  /* 0x000000120700720c */ /* 0x000fe40003f06070 */
[----:B------:R-:W-:Y:S02]  /*89a0*/  IADD3 R10, P4, PT, R9, 0x1, RZ ;  /* 0x00000001090a7810 */ /* 0x000fe40007f9e0ff */
[----:B------:R-:W-:Y:S02]  /*89b0*/  ISETP.GE.U32.AND.EX P0, PT, R12, R3, PT, P0 ;  /* 0x000000030c00720c */ /* 0x000fe40003f06100 */
[----:B------:R-:W-:Y:S01]  /*89c0*/  ISETP.NE.AND.EX P1, PT, R3, RZ, PT, P1 ;  /* 0x000000ff0300720c */ /* 0x000fe20003f25310 */
[----:B------:R-:W-:Y:S01]  /*89d0*/  IMAD.X R5, RZ, RZ, R16, P4 ;  /* 0x000000ffff057224 */ /* 0x000fe200020e0610 */
[----:B------:R-:W-:Y:S01]  /*89e0*/  SEL R10, R10, R9, P0 ;  /* 0x000000090a0a7207 */ /* 0x000fe20000000000 */
[----:B------:R-:W-:-:S03]  /*89f0*/  IMAD.MOV.U32 R9, RZ, RZ, 0x0 ;  /* 0x00000000ff097424 */ /* 0x000fc600078e00ff */
[----:B------:R-:W-:Y:S02]  /*8a00*/  SEL R5, R5, R16, P0 ;  /* 0x0000001005057207 */ /* 0x000fe40000000000 */
[----:B------:R-:W-:Y:S02]  /*8a10*/  SEL R10, R10, 0xffffffff, P1 ;  /* 0xffffffff0a0a7807 */ /* 0x000fe40000800000 */
[----:B------:R-:W-:Y:S01]  /*8a20*/  SEL R11, R5, 0xffffffff, P1 ;  /* 0xffffffff050b7807 */ /* 0x000fe20000800000 */
[----:B------:R-:W-:Y:S06]  /*8a30*/  RET.REL.NODEC R8 `(_Z12crack_kernelmPciPi) ;  /* 0xffffff7408707950 */ /* 0x000fec0003c3ffff */
        .weak           $__internal_1_$__cuda_sm20_rem_u64
        .type           $__internal_1_$__cuda_sm20_rem_u64,@function
        .size           $__internal_1_$__cuda_sm20_rem_u64,(.L_x_118 - $__internal_1_$__cuda_sm20_rem_u64)
$__internal_1_$__cuda_sm20_rem_u64:
[----:B------:R-:W-:Y:S02]  /*8a40*/  IMAD.MOV.U32 R12, RZ, RZ, R9 ;  /* 0x000000ffff0c7224 */ /* 0x000fe400078e0009 */
[----:B------:R-:W-:-:S04]  /*8a50*/  IMAD.MOV.U32 R13, RZ, RZ, R11 ;  /* 0x000000ffff0d7224 */ /* 0x000fc800078e000b */
[----:B------:R-:W0:Y:S08]  /*8a60*/  I2F.U64.RP R12, R12 ;  /* 0x0000000c000c7312 */ /* 0x000e300000309000 */
[----:B0-----:R-:W0:Y:S02]  /*8a70*/  MUFU.RCP R4, R12 ;  /* 0x0000000c00047308 */ /* 0x001e240000001000 */
[----:B0-----:R-:W-:-:S06]  /*8a80*/  VIADD R4, R4, 0x1ffffffe ;  /* 0x1ffffffe04047836 */ /* 0x001fcc0000000000 */
[----:B------:R-:W0:Y:S02]  /*8a90*/  F2I.U64.TRUNC R4, R4 ;  /* 0x0000000400047311 */ /* 0x000e24000020d800 */
[----:B0-----:R-:W-:-:S04]  /*8aa0*/  IMAD.WIDE.U32 R6, R4, R9, RZ ;  /* 0x0000000904067225 */ /* 0x001fc800078e00ff */
[----:B------:R-:W-:Y:S01]  /*8ab0*/  IMAD R7, R4, R11, R7 ;  /* 0x0000000b04077224 */ /* 0x000fe200078e0207 */
[----:B------:R-:W-:-:S03]  /*8ac0*/  IADD3 R15, P0, PT, RZ, -R6, RZ ;  /* 0x80000006ff0f7210 */ /* 0x000fc60007f1e0ff */
[----:B------:R-:W-:Y:S02]  /*8ad0*/  IMAD R7, R5, R9, R7 ;  /* 0x0000000905077224 */ /* 0x000fe400078e0207 */
[----:B------:R-:W-:-:S04]  /*8ae0*/  IMAD.HI.U32 R6, R4, R15, RZ ;  /* 0x0000000f04067227 */ /* 0x000fc800078e00ff */
[----:B------:R-:W-:Y:S02]  /*8af0*/  IMAD.X R17, RZ, RZ, ~R7, P0 ;  /* 0x000000ffff117224 */ /* 0x000fe400000e0e07 */
[----:B------:R-:W-:Y:S02]  /*8b00*/  IMAD.MOV.U32 R7, RZ, RZ, R4 ;  /* 0x000000ffff077224 */ /* 0x000fe400078e0004 */
[-C--:B------:R-:W-:Y:S02]  /*8b10*/  IMAD R13, R5, R17.reuse, RZ ;  /* 0x00000011050d7224 */ /* 0x080fe400078e02ff */
[----:B------:R-:W-:-:S04]  /*8b20*/  IMAD.WIDE.U32 R6, P0, R4, R17, R6 ;  /* 0x0000001104067225 */ /* 0x000fc80007800006 */
[----:B------:R-:W-:-:S04]  /*8b30*/  IMAD.HI.U32 R17, R5, R17, RZ ;  /* 0x0000001105117227 */ /* 0x000fc800078e00ff */
[----:B------:R-:W-:-:S05]  /*8b40*/  IMAD.HI.U32 R6, P1, R5, R15, R6 ;  /* 0x0000000f05067227 */ /* 0x000fca0007820006 */
[----:B------:R-:W-:Y:S01]  /*8b50*/  IADD3 R7, P4, PT, R13, R6, RZ ;  /* 0x000000060d077210 */ /* 0x000fe20007f9e0ff */
[----:B------:R-:W-:-:S04]  /*8b60*/  IMAD.X R6, R17, 0x1, R5, P0 ;  /* 0x0000000111067824 */ /* 0x000fc800000e0605 */
[----:B------:R-:W-:Y:S01]  /*8b70*/  IMAD.WIDE.U32 R4, R7, R9, RZ ;  /* 0x0000000907047225 */ /* 0x000fe200078e00ff */
[----:B------:R-:W-:-:S03]  /*8b80*/  IADD3.X R12, PT, PT, RZ, RZ, R6, P4, P1 ;  /* 0x000000ffff0c7210 */ /* 0x000fc600027e2406 */
[----:B------:R-:W-:Y:S01]  /*8b90*/  IMAD R5, R7, R11, R5 ;  /* 0x0000000b07057224 */ /* 0x000fe200078e0205 */
[----:B------:R-:W-:-:S03]  /*8ba0*/  IADD3 R13, P0, PT, RZ, -R4, RZ ;  /* 0x80000004ff0d7210 */ /* 0x000fc60007f1e0ff */
        /* <DEDUP_REMOVED lines=11> */
[----:B------:R-:W-:Y:S02]  /*8c60*/  IMAD.MOV.U32 R5, RZ, RZ, RZ ;  /* 0x000000ffff057224 */ /* 0x000fe400078e00ff */
        /* <DEDUP_REMOVED lines=11> */
[----:B------:R-:W-:-:S04]  /*8d20*/  IMAD R3, R6, R9, R12 ;  /* 0x0000000906037224 */ /* 0x000fc800078e020c */
[----:B------:R-:W-:Y:S01]  /*8d30*/  IMAD.X R12, R10, 0x1, ~R3, P1 ;  /* 0x000000010a0c7824 */ /* 0x000fe200008e0e03 */
[----:B------:R-:W-:-:S04]  /*8d40*/  IADD3 R6, P1, PT, -R9, R4, RZ ;  /* 0x0000000409067210 */ /* 0x000fc80007f3e1ff */
[C---:B------:R-:W-:Y:S01]  /*8d50*/  ISETP.GE.U32.AND.EX P0, PT, R12.reuse, R11, PT, P0 ;  /* 0x0000000b0c00720c */ /* 0x040fe20003f06100 */
[----:B------:R-:W-:Y:S01]  /*8d60*/  IMAD.X R10, R12, 0x1, ~R11, P1 ;  /* 0x000000010c0a7824 */ /* 0x000fe200008e0e0b */
[----:B------:R-:W-:Y:S02]  /*8d70*/  ISETP.NE.U32.AND P1, PT, R9, RZ, PT ;  /* 0x000000ff0900720c */ /* 0x000fe40003f25070 */
[----:B------:R-:W-:Y:S02]  /*8d80*/  SEL R6, R6, R4, P0 ;  /* 0x0000000406067207 */ /* 0x000fe40000000000 */
[----:B------:R-:W-:Y:S02]  /*8d90*/  SEL R10, R10, R12, P0 ;  /* 0x0000000c0a0a7207 */ /* 0x000fe40000000000 */
[C---:B------:R-:W-:Y:S01]  /*8da0*/  ISETP.GE.U32.AND P0, PT, R6.reuse, R9, PT ;  /* 0x000000090600720c */ /* 0x040fe20003f06070 */
[----:B------:R-:W-:Y:S01]  /*8db0*/  IMAD.IADD R4, R6, 0x1, -R9 ;  /* 0x0000000106047824 */ /* 0x000fe200078e0a09 */
[----:B------:R-:W-:Y:S01]  /*8dc0*/  ISETP.NE.AND.EX P1, PT, R11, RZ, PT, P1 ;  /* 0x000000ff0b00720c */ /* 0x000fe20003f25310 */
[----:B------:R-:W-:Y:S01]  /*8dd0*/  IMAD.MOV.U32 R9, RZ, RZ, 0x0 ;  /* 0x00000000ff097424 */ /* 0x000fe200078e00ff */
[----:B------:R-:W-:-:S04]  /*8de0*/  ISETP.GE.U32.AND.EX P0, PT, R10, R11, PT, P0 ;  /* 0x0000000b0a00720c */ /* 0x000fc80003f06100 */
[----:B------:R-:W-:-:S04]  /*8df0*/  SEL R4, R4, R6, P0 ;  /* 0x0000000604047207 */ /* 0x000fc80000000000 */
[----:B------:R-:W-:Y:S01]  /*8e00*/  SEL R4, R4, 0xffffffff, P1 ;  /* 0xffffffff04047807 */ /* 0x000fe20000800000 */
[----:B------:R-:W-:Y:S06]  /*8e10*/  RET.REL.NODEC R8 `(_Z12crack_kernelmPciPi) ;  /* 0xffffff7008787950 */ /* 0x000fec0003c3ffff */
.L_x_116:
[----:B------:R-:W-:-:S00]  /*8e20*/  BRA `(.L_x_116) ;  /* 0xfffffffc00fc7947 */ /* 0x000fc0000383ffff */
[----:B------:R-:W-:-:S00]  /*8e30*/  NOP ;  /* 0x0000000000007918 */ /* 0x000fc00000000000 */
        /* <DEDUP_REMOVED lines=12> */
.L_x_118:


//--------------------- .nv.shared.reserved.0     --------------------------
	.section	.nv.shared.reserved.0,"aw",@nobits
	.weak		__nv_reservedSMEM_offset_0_alias
	.size		__nv_reservedSMEM_offset_0_alias, 0, 64
	.other		__nv_reservedSMEM_offset_0_alias,@"STO_CUDA_RESERVED_SHARED STV_DEFAULT"
__nv_reservedSMEM_offset_0_alias:
	.zero		0
	.zero		64


//--------------------- .nv.constant0._Z12crack_kernelmPciPi --------------------------
	.section	.nv.constant0._Z12crack_kernelmPciPi,"a",@progbits
	.sectionflags	@""
	.align	4
.nv.constant0._Z12crack_kernelmPciPi:
	.zero		928


//--------------------- SYMBOLS --------------------------

	.type		.nv.reservedSmem.offset0,@object
	.size		.nv.reservedSmem.offset0,0x4
